//
// Generated by NVIDIA NVVM Compiler
//
// Compiler Build ID: CL-36424714
// Cuda compilation tools, release 13.0, V13.0.88
// Based on NVVM 20.0.0
//

.version 9.0
.target sm_100
.address_size 64

	// .globl	_Z13simulateIsingiiPsS_ii
.extern .func  (.param .b32 func_retval0) vprintf
(
	.param .b64 vprintf_param_0,
	.param .b64 vprintf_param_1
)
;
// _ZZ13simulateIsingiiPsS_iiE11sharedArray has been demoted
// _ZZ17detectStableStatePsS_iE5shArr has been demoted
.global .align 1 .b8 $str[5] = {37, 104, 100, 32};
.global .align 1 .b8 $str$1[6] = {32, 37, 104, 100, 32};
.global .align 1 .b8 $str$2[2] = {10};

.visible .entry _Z13simulateIsingiiPsS_ii(
	.param .u32 _Z13simulateIsingiiPsS_ii_param_0,
	.param .u32 _Z13simulateIsingiiPsS_ii_param_1,
	.param .u64 .ptr .align 1 _Z13simulateIsingiiPsS_ii_param_2,
	.param .u64 .ptr .align 1 _Z13simulateIsingiiPsS_ii_param_3,
	.param .u32 _Z13simulateIsingiiPsS_ii_param_4,
	.param .u32 _Z13simulateIsingiiPsS_ii_param_5
)
{
	.reg .pred 	%p<19>;
	.reg .b16 	%rs<42>;
	.reg .b32 	%r<100>;
	.reg .b64 	%rd<16>;
	// demoted variable
	.shared .align 2 .b8 _ZZ13simulateIsingiiPsS_iiE11sharedArray[10368];
	ld.param.u32 	%r45, [_Z13simulateIsingiiPsS_ii_param_0];
	ld.param.u32 	%r46, [_Z13simulateIsingiiPsS_ii_param_1];
	ld.param.u64 	%rd6, [_Z13simulateIsingiiPsS_ii_param_2];
	ld.param.u64 	%rd5, [_Z13simulateIsingiiPsS_ii_param_3];
	ld.param.u32 	%r48, [_Z13simulateIsingiiPsS_ii_param_4];
	ld.param.u32 	%r47, [_Z13simulateIsingiiPsS_ii_param_5];
	cvta.to.global.u64 	%rd1, %rd6;
	mov.u32 	%r49, %ctaid.x;
	div.u32 	%r50, %r49, %r48;
	add.s32 	%r1, %r46, -2;
	mul.lo.s32 	%r51, %r50, %r1;
	mul.lo.s32 	%r52, %r50, %r48;
	sub.s32 	%r53, %r49, %r52;
	mul.lo.s32 	%r54, %r53, %r1;
	add.s32 	%r55, %r54, %r46;
	setp.gt.s32 	%p1, %r55, %r45;
	add.s32 	%r2, %r45, 2;
	sub.s32 	%r56, %r2, %r46;
	selp.b32 	%r57, %r56, %r54, %p1;
	add.s32 	%r58, %r51, %r46;
	setp.gt.s32 	%p2, %r58, %r45;
	selp.b32 	%r59, %r56, %r51, %p2;
	mad.lo.s32 	%r3, %r59, %r2, %r57;
	setp.lt.s32 	%p3, %r46, 1;
	@%p3 bra 	$L__BB0_17;
	mov.u32 	%r4, %tid.x;
	mov.u32 	%r5, %ntid.x;
	and.b32  	%r6, %r46, 15;
	and.b32  	%r7, %r46, 7;
	add.s32 	%r8, %r7, -1;
	and.b32  	%r9, %r46, 2147483632;
	and.b32  	%r10, %r46, 3;
	neg.s32 	%r11, %r9;
	add.s64 	%rd2, %rd1, 16;
	shl.b32 	%r12, %r46, 1;
	mov.b32 	%r92, 0;
$L__BB0_2:
	add.s32 	%r14, %r92, %r4;
	setp.ge.u32 	%p4, %r14, %r46;
	@%p4 bra 	$L__BB0_16;
	setp.lt.u32 	%p5, %r46, 16;
	mul.lo.s32 	%r15, %r14, %r46;
	mad.lo.s32 	%r16, %r14, %r2, %r3;
	mov.b32 	%r97, 0;
	@%p5 bra 	$L__BB0_6;
	mov.u32 	%r62, _ZZ13simulateIsingiiPsS_iiE11sharedArray;
	mad.lo.s32 	%r63, %r12, %r14, %r62;
	add.s32 	%r93, %r63, 16;
	mov.u32 	%r94, %r16;
	mov.u32 	%r95, %r11;
$L__BB0_5:
	.pragma "nounroll";
	mul.wide.s32 	%rd7, %r94, 2;
	add.s64 	%rd8, %rd2, %rd7;
	ld.global.u16 	%rs1, [%rd8+-16];
	st.shared.u16 	[%r93+-16], %rs1;
	ld.global.u16 	%rs2, [%rd8+-14];
	st.shared.u16 	[%r93+-14], %rs2;
	ld.global.u16 	%rs3, [%rd8+-12];
	st.shared.u16 	[%r93+-12], %rs3;
	ld.global.u16 	%rs4, [%rd8+-10];
	st.shared.u16 	[%r93+-10], %rs4;
	ld.global.u16 	%rs5, [%rd8+-8];
	st.shared.u16 	[%r93+-8], %rs5;
	ld.global.u16 	%rs6, [%rd8+-6];
	st.shared.u16 	[%r93+-6], %rs6;
	ld.global.u16 	%rs7, [%rd8+-4];
	st.shared.u16 	[%r93+-4], %rs7;
	ld.global.u16 	%rs8, [%rd8+-2];
	st.shared.u16 	[%r93+-2], %rs8;
	ld.global.u16 	%rs9, [%rd8];
	st.shared.u16 	[%r93], %rs9;
	ld.global.u16 	%rs10, [%rd8+2];
	st.shared.u16 	[%r93+2], %rs10;
	ld.global.u16 	%rs11, [%rd8+4];
	st.shared.u16 	[%r93+4], %rs11;
	ld.global.u16 	%rs12, [%rd8+6];
	st.shared.u16 	[%r93+6], %rs12;
	ld.global.u16 	%rs13, [%rd8+8];
	st.shared.u16 	[%r93+8], %rs13;
	ld.global.u16 	%rs14, [%rd8+10];
	st.shared.u16 	[%r93+10], %rs14;
	ld.global.u16 	%rs15, [%rd8+12];
	st.shared.u16 	[%r93+12], %rs15;
	ld.global.u16 	%rs16, [%rd8+14];
	st.shared.u16 	[%r93+14], %rs16;
	add.s32 	%r95, %r95, 16;
	add.s32 	%r94, %r94, 16;
	add.s32 	%r93, %r93, 32;
	setp.ne.s32 	%p6, %r95, 0;
	mov.u32 	%r97, %r9;
	@%p6 bra 	$L__BB0_5;
$L__BB0_6:
	setp.eq.s32 	%p7, %r6, 0;
	@%p7 bra 	$L__BB0_16;
	add.s32 	%r64, %r6, -1;
	setp.lt.u32 	%p8, %r64, 7;
	@%p8 bra 	$L__BB0_9;
	add.s32 	%r65, %r16, %r97;
	mul.wide.s32 	%rd9, %r65, 2;
	add.s64 	%rd10, %rd1, %rd9;
	ld.global.u16 	%rs17, [%rd10];
	add.s32 	%r66, %r97, %r15;
	shl.b32 	%r67, %r66, 1;
	mov.u32 	%r68, _ZZ13simulateIsingiiPsS_iiE11sharedArray;
	add.s32 	%r69, %r68, %r67;
	st.shared.u16 	[%r69], %rs17;
	ld.global.u16 	%rs18, [%rd10+2];
	st.shared.u16 	[%r69+2], %rs18;
	ld.global.u16 	%rs19, [%rd10+4];
	st.shared.u16 	[%r69+4], %rs19;
	ld.global.u16 	%rs20, [%rd10+6];
	st.shared.u16 	[%r69+6], %rs20;
	ld.global.u16 	%rs21, [%rd10+8];
	st.shared.u16 	[%r69+8], %rs21;
	ld.global.u16 	%rs22, [%rd10+10];
	st.shared.u16 	[%r69+10], %rs22;
	ld.global.u16 	%rs23, [%rd10+12];
	st.shared.u16 	[%r69+12], %rs23;
	ld.global.u16 	%rs24, [%rd10+14];
	st.shared.u16 	[%r69+14], %rs24;
	add.s32 	%r97, %r97, 8;
$L__BB0_9:
	setp.eq.s32 	%p9, %r7, 0;
	@%p9 bra 	$L__BB0_16;
	setp.lt.u32 	%p10, %r8, 3;
	@%p10 bra 	$L__BB0_12;
	add.s32 	%r70, %r16, %r97;
	mul.wide.s32 	%rd11, %r70, 2;
	add.s64 	%rd12, %rd1, %rd11;
	ld.global.u16 	%rs25, [%rd12];
	add.s32 	%r71, %r97, %r15;
	shl.b32 	%r72, %r71, 1;
	mov.u32 	%r73, _ZZ13simulateIsingiiPsS_iiE11sharedArray;
	add.s32 	%r74, %r73, %r72;
	st.shared.u16 	[%r74], %rs25;
	ld.global.u16 	%rs26, [%rd12+2];
	st.shared.u16 	[%r74+2], %rs26;
	ld.global.u16 	%rs27, [%rd12+4];
	st.shared.u16 	[%r74+4], %rs27;
	ld.global.u16 	%rs28, [%rd12+6];
	st.shared.u16 	[%r74+6], %rs28;
	add.s32 	%r97, %r97, 4;
$L__BB0_12:
	setp.eq.s32 	%p11, %r10, 0;
	@%p11 bra 	$L__BB0_16;
	setp.eq.s32 	%p12, %r10, 1;
	add.s32 	%r75, %r16, %r97;
	mul.wide.s32 	%rd13, %r75, 2;
	add.s64 	%rd3, %rd1, %rd13;
	ld.global.u16 	%rs29, [%rd3];
	add.s32 	%r76, %r97, %r15;
	shl.b32 	%r77, %r76, 1;
	mov.u32 	%r78, _ZZ13simulateIsingiiPsS_iiE11sharedArray;
	add.s32 	%r29, %r78, %r77;
	st.shared.u16 	[%r29], %rs29;
	@%p12 bra 	$L__BB0_16;
	setp.eq.s32 	%p13, %r10, 2;
	ld.global.u16 	%rs30, [%rd3+2];
	st.shared.u16 	[%r29+2], %rs30;
	@%p13 bra 	$L__BB0_16;
	ld.global.u16 	%rs31, [%rd3+4];
	st.shared.u16 	[%r29+4], %rs31;
$L__BB0_16:
	add.s32 	%r92, %r92, %r5;
	setp.lt.s32 	%p14, %r92, %r46;
	@%p14 bra 	$L__BB0_2;
$L__BB0_17:
	bar.sync 	0;
	mov.u32 	%r31, %ntid.x;
	mul.lo.s32 	%r32, %r47, %r31;
	setp.eq.s32 	%p15, %r32, 0;
	@%p15 bra 	$L__BB0_21;
	add.s32 	%r33, %r46, 1;
	add.s32 	%r34, %r46, -1;
	mad.lo.s32 	%r35, %r34, %r46, -2;
	sub.s32 	%r36, %r2, %r1;
	add.s32 	%r80, %r45, %r3;
	add.s32 	%r37, %r80, 3;
	cvta.to.global.u64 	%rd4, %rd5;
	mov.b32 	%r99, 0;
	mov.u32 	%r38, %tid.x;
$L__BB0_19:
	add.s32 	%r40, %r99, %r38;
	add.s32 	%r81, %r33, %r40;
	div.s32 	%r41, %r40, %r1;
	shl.b32 	%r42, %r41, 1;
	add.s32 	%r43, %r81, %r42;
	setp.gt.s32 	%p16, %r43, %r35;
	@%p16 bra 	$L__BB0_21;
	shl.b32 	%r82, %r43, 1;
	mov.u32 	%r83, _ZZ13simulateIsingiiPsS_iiE11sharedArray;
	add.s32 	%r84, %r82, %r83;
	ld.shared.u16 	%rs32, [%r84+-2];
	ld.shared.u16 	%rs33, [%r84+2];
	add.s32 	%r85, %r40, %r42;
	shl.b32 	%r86, %r85, 1;
	add.s32 	%r87, %r83, %r86;
	ld.shared.u16 	%rs34, [%r87+2];
	shl.b32 	%r88, %r34, 1;
	add.s32 	%r89, %r84, %r88;
	ld.shared.u16 	%rs35, [%r89+2];
	ld.shared.u16 	%rs36, [%r84];
	add.s32 	%r90, %r37, %r40;
	mad.lo.s32 	%r91, %r41, %r36, %r90;
	add.s16 	%rs37, %rs33, %rs32;
	add.s16 	%rs38, %rs37, %rs34;
	add.s16 	%rs39, %rs38, %rs35;
	add.s16 	%rs40, %rs39, %rs36;
	setp.lt.s16 	%p17, %rs40, 1;
	selp.b16 	%rs41, -1, 1, %p17;
	mul.wide.s32 	%rd14, %r91, 2;
	add.s64 	%rd15, %rd4, %rd14;
	st.global.u16 	[%rd15], %rs41;
	add.s32 	%r99, %r99, %r31;
	setp.lt.u32 	%p18, %r99, %r32;
	@%p18 bra 	$L__BB0_19;
$L__BB0_21:
	ret;

}
	// .globl	_Z16completeWrappingPsi
.visible .entry _Z16completeWrappingPsi(
	.param .u64 .ptr .align 1 _Z16completeWrappingPsi_param_0,
	.param .u32 _Z16completeWrappingPsi_param_1
)
{
	.reg .pred 	%p<2>;
	.reg .b16 	%rs<5>;
	.reg .b32 	%r<13>;
	.reg .b64 	%rd<18>;

	ld.param.u64 	%rd1, [_Z16completeWrappingPsi_param_0];
	ld.param.u32 	%r2, [_Z16completeWrappingPsi_param_1];
	mov.u32 	%r3, %ctaid.x;
	mov.u32 	%r4, %ntid.x;
	mov.u32 	%r5, %tid.x;
	mad.lo.s32 	%r6, %r3, %r4, %r5;
	add.s32 	%r1, %r6, 1;
	setp.gt.s32 	%p1, %r1, %r2;
	@%p1 bra 	$L__BB1_2;
	cvta.to.global.u64 	%rd2, %rd1;
	add.s32 	%r7, %r2, 2;
	cvt.s64.s32 	%rd3, %r1;
	cvt.s64.s32 	%rd4, %r2;
	add.s64 	%rd5, %rd4, %rd3;
	shl.b64 	%rd6, %rd5, 1;
	add.s64 	%rd7, %rd2, %rd6;
	ld.global.u16 	%rs1, [%rd7+4];
	mul.lo.s32 	%r8, %r7, %r2;
	add.s32 	%r9, %r7, %r1;
	add.s32 	%r10, %r9, %r8;
	mul.wide.s32 	%rd8, %r10, 2;
	add.s64 	%rd9, %rd2, %rd8;
	st.global.u16 	[%rd9], %rs1;
	add.s32 	%r11, %r8, %r1;
	mul.wide.s32 	%rd10, %r11, 2;
	add.s64 	%rd11, %rd2, %rd10;
	ld.global.u16 	%rs2, [%rd11];
	mul.wide.s32 	%rd12, %r1, 2;
	add.s64 	%rd13, %rd2, %rd12;
	st.global.u16 	[%rd13], %rs2;
	mul.lo.s32 	%r12, %r7, %r1;
	mul.wide.s32 	%rd14, %r12, 2;
	add.s64 	%rd15, %rd2, %rd14;
	ld.global.u16 	%rs3, [%rd15+2];
	mul.wide.s32 	%rd16, %r2, 2;
	add.s64 	%rd17, %rd15, %rd16;
	st.global.u16 	[%rd17+2], %rs3;
	ld.global.u16 	%rs4, [%rd17];
	st.global.u16 	[%rd15], %rs4;
$L__BB1_2:
	ret;

}
	// .globl	_Z11debugPrintsPsi
.visible .entry _Z11debugPrintsPsi(
	.param .u64 .ptr .align 1 _Z11debugPrintsPsi_param_0,
	.param .u32 _Z11debugPrintsPsi_param_1
)
{
	.local .align 8 .b8 	__local_depot2[8];
	.reg .b64 	%SP;
	.reg .b64 	%SPL;
	.reg .pred 	%p<15>;
	.reg .b16 	%rs<8>;
	.reg .b32 	%r<65>;
	.reg .b64 	%rd<59>;

	mov.u64 	%SPL, __local_depot2;
	cvta.local.u64 	%SP, %SPL;
	ld.param.u64 	%rd8, [_Z11debugPrintsPsi_param_0];
	ld.param.u32 	%r12, [_Z11debugPrintsPsi_param_1];
	cvta.to.global.u64 	%rd1, %rd8;
	add.u64 	%rd9, %SP, 0;
	add.u64 	%rd2, %SPL, 0;
	add.s32 	%r1, %r12, 2;
	setp.lt.s32 	%p1, %r12, -1;
	@%p1 bra 	$L__BB2_30;
	max.s32 	%r2, %r1, 1;
	and.b32  	%r3, %r2, 3;
	and.b32  	%r4, %r2, 2147483644;
	neg.s32 	%r5, %r4;
	add.s64 	%rd3, %rd1, 4;
	mov.b32 	%r62, 0;
	mov.u64 	%rd54, $str$2;
	mov.u64 	%rd39, $str;
$L__BB2_2:
	setp.lt.s32 	%p2, %r1, 4;
	mul.lo.s32 	%r7, %r62, %r1;
	mov.b32 	%r64, 0;
	@%p2 bra 	$L__BB2_17;
	mul.wide.u32 	%rd10, %r7, 2;
	add.s64 	%rd58, %rd3, %rd10;
	mov.u32 	%r63, %r5;
$L__BB2_4:
	ld.global.u16 	%rs1, [%rd58+-4];
	setp.gt.s16 	%p3, %rs1, -1;
	@%p3 bra 	$L__BB2_6;
	cvt.s32.s16 	%r18, %rs1;
	st.local.u32 	[%rd2], %r18;
	cvta.global.u64 	%rd15, %rd39;
	{ // callseq 1, 0
	.param .b64 param0;
	st.param.b64 	[param0], %rd15;
	.param .b64 param1;
	st.param.b64 	[param1], %rd9;
	.param .b32 retval0;
	call.uni (retval0), 
	vprintf, 
	(
	param0, 
	param1
	);
	ld.param.b32 	%r19, [retval0];
	} // callseq 1
	bra.uni 	$L__BB2_7;
$L__BB2_6:
	cvt.u32.u16 	%r15, %rs1;
	st.local.u32 	[%rd2], %r15;
	mov.u64 	%rd11, $str$1;
	cvta.global.u64 	%rd12, %rd11;
	{ // callseq 0, 0
	.param .b64 param0;
	st.param.b64 	[param0], %rd12;
	.param .b64 param1;
	st.param.b64 	[param1], %rd9;
	.param .b32 retval0;
	call.uni (retval0), 
	vprintf, 
	(
	param0, 
	param1
	);
	ld.param.b32 	%r16, [retval0];
	} // callseq 0
$L__BB2_7:
	ld.global.u16 	%rs2, [%rd58+-2];
	setp.lt.s16 	%p4, %rs2, 0;
	@%p4 bra 	$L__BB2_9;
	cvt.u32.u16 	%r21, %rs2;
	st.local.u32 	[%rd2], %r21;
	mov.u64 	%rd17, $str$1;
	cvta.global.u64 	%rd18, %rd17;
	{ // callseq 2, 0
	.param .b64 param0;
	st.param.b64 	[param0], %rd18;
	.param .b64 param1;
	st.param.b64 	[param1], %rd9;
	.param .b32 retval0;
	call.uni (retval0), 
	vprintf, 
	(
	param0, 
	param1
	);
	ld.param.b32 	%r22, [retval0];
	} // callseq 2
	bra.uni 	$L__BB2_10;
$L__BB2_9:
	cvt.s32.s16 	%r24, %rs2;
	st.local.u32 	[%rd2], %r24;
	cvta.global.u64 	%rd21, %rd39;
	{ // callseq 3, 0
	.param .b64 param0;
	st.param.b64 	[param0], %rd21;
	.param .b64 param1;
	st.param.b64 	[param1], %rd9;
	.param .b32 retval0;
	call.uni (retval0), 
	vprintf, 
	(
	param0, 
	param1
	);
	ld.param.b32 	%r25, [retval0];
	} // callseq 3
$L__BB2_10:
	ld.global.u16 	%rs3, [%rd58];
	setp.lt.s16 	%p5, %rs3, 0;
	@%p5 bra 	$L__BB2_12;
	cvt.u32.u16 	%r27, %rs3;
	st.local.u32 	[%rd2], %r27;
	mov.u64 	%rd23, $str$1;
	cvta.global.u64 	%rd24, %rd23;
	{ // callseq 4, 0
	.param .b64 param0;
	st.param.b64 	[param0], %rd24;
	.param .b64 param1;
	st.param.b64 	[param1], %rd9;
	.param .b32 retval0;
	call.uni (retval0), 
	vprintf, 
	(
	param0, 
	param1
	);
	ld.param.b32 	%r28, [retval0];
	} // callseq 4
	bra.uni 	$L__BB2_13;
$L__BB2_12:
	cvt.s32.s16 	%r30, %rs3;
	st.local.u32 	[%rd2], %r30;
	cvta.global.u64 	%rd27, %rd39;
	{ // callseq 5, 0
	.param .b64 param0;
	st.param.b64 	[param0], %rd27;
	.param .b64 param1;
	st.param.b64 	[param1], %rd9;
	.param .b32 retval0;
	call.uni (retval0), 
	vprintf, 
	(
	param0, 
	param1
	);
	ld.param.b32 	%r31, [retval0];
	} // callseq 5
$L__BB2_13:
	ld.global.u16 	%rs4, [%rd58+2];
	setp.lt.s16 	%p6, %rs4, 0;
	@%p6 bra 	$L__BB2_15;
	cvt.u32.u16 	%r33, %rs4;
	st.local.u32 	[%rd2], %r33;
	mov.u64 	%rd29, $str$1;
	cvta.global.u64 	%rd30, %rd29;
	{ // callseq 6, 0
	.param .b64 param0;
	st.param.b64 	[param0], %rd30;
	.param .b64 param1;
	st.param.b64 	[param1], %rd9;
	.param .b32 retval0;
	call.uni (retval0), 
	vprintf, 
	(
	param0, 
	param1
	);
	ld.param.b32 	%r34, [retval0];
	} // callseq 6
	bra.uni 	$L__BB2_16;
$L__BB2_15:
	cvt.s32.s16 	%r36, %rs4;
	st.local.u32 	[%rd2], %r36;
	cvta.global.u64 	%rd33, %rd39;
	{ // callseq 7, 0
	.param .b64 param0;
	st.param.b64 	[param0], %rd33;
	.param .b64 param1;
	st.param.b64 	[param1], %rd9;
	.param .b32 retval0;
	call.uni (retval0), 
	vprintf, 
	(
	param0, 
	param1
	);
	ld.param.b32 	%r37, [retval0];
	} // callseq 7
$L__BB2_16:
	add.s32 	%r63, %r63, 4;
	add.s64 	%rd58, %rd58, 8;
	setp.ne.s32 	%p7, %r63, 0;
	mov.u32 	%r64, %r4;
	@%p7 bra 	$L__BB2_4;
$L__BB2_17:
	setp.eq.s32 	%p8, %r3, 0;
	@%p8 bra 	$L__BB2_29;
	add.s32 	%r39, %r64, %r7;
	mul.wide.s32 	%rd35, %r39, 2;
	add.s64 	%rd7, %rd1, %rd35;
	ld.global.u16 	%rs5, [%rd7];
	setp.lt.s16 	%p9, %rs5, 0;
	@%p9 bra 	$L__BB2_20;
	cvt.u32.u16 	%r40, %rs5;
	st.local.u32 	[%rd2], %r40;
	mov.u64 	%rd36, $str$1;
	cvta.global.u64 	%rd37, %rd36;
	{ // callseq 8, 0
	.param .b64 param0;
	st.param.b64 	[param0], %rd37;
	.param .b64 param1;
	st.param.b64 	[param1], %rd9;
	.param .b32 retval0;
	call.uni (retval0), 
	vprintf, 
	(
	param0, 
	param1
	);
	ld.param.b32 	%r41, [retval0];
	} // callseq 8
	bra.uni 	$L__BB2_21;
$L__BB2_20:
	cvt.s32.s16 	%r43, %rs5;
	st.local.u32 	[%rd2], %r43;
	cvta.global.u64 	%rd40, %rd39;
	{ // callseq 9, 0
	.param .b64 param0;
	st.param.b64 	[param0], %rd40;
	.param .b64 param1;
	st.param.b64 	[param1], %rd9;
	.param .b32 retval0;
	call.uni (retval0), 
	vprintf, 
	(
	param0, 
	param1
	);
	ld.param.b32 	%r44, [retval0];
	} // callseq 9
$L__BB2_21:
	setp.eq.s32 	%p10, %r3, 1;
	@%p10 bra 	$L__BB2_29;
	ld.global.u16 	%rs6, [%rd7+2];
	setp.lt.s16 	%p11, %rs6, 0;
	@%p11 bra 	$L__BB2_24;
	cvt.u32.u16 	%r46, %rs6;
	st.local.u32 	[%rd2], %r46;
	mov.u64 	%rd42, $str$1;
	cvta.global.u64 	%rd43, %rd42;
	{ // callseq 10, 0
	.param .b64 param0;
	st.param.b64 	[param0], %rd43;
	.param .b64 param1;
	st.param.b64 	[param1], %rd9;
	.param .b32 retval0;
	call.uni (retval0), 
	vprintf, 
	(
	param0, 
	param1
	);
	ld.param.b32 	%r47, [retval0];
	} // callseq 10
	bra.uni 	$L__BB2_25;
$L__BB2_24:
	cvt.s32.s16 	%r49, %rs6;
	st.local.u32 	[%rd2], %r49;
	cvta.global.u64 	%rd46, %rd39;
	{ // callseq 11, 0
	.param .b64 param0;
	st.param.b64 	[param0], %rd46;
	.param .b64 param1;
	st.param.b64 	[param1], %rd9;
	.param .b32 retval0;
	call.uni (retval0), 
	vprintf, 
	(
	param0, 
	param1
	);
	ld.param.b32 	%r50, [retval0];
	} // callseq 11
$L__BB2_25:
	setp.eq.s32 	%p12, %r3, 2;
	@%p12 bra 	$L__BB2_29;
	ld.global.u16 	%rs7, [%rd7+4];
	setp.lt.s16 	%p13, %rs7, 0;
	@%p13 bra 	$L__BB2_28;
	cvt.u32.u16 	%r52, %rs7;
	st.local.u32 	[%rd2], %r52;
	mov.u64 	%rd48, $str$1;
	cvta.global.u64 	%rd49, %rd48;
	{ // callseq 12, 0
	.param .b64 param0;
	st.param.b64 	[param0], %rd49;
	.param .b64 param1;
	st.param.b64 	[param1], %rd9;
	.param .b32 retval0;
	call.uni (retval0), 
	vprintf, 
	(
	param0, 
	param1
	);
	ld.param.b32 	%r53, [retval0];
	} // callseq 12
	bra.uni 	$L__BB2_29;
$L__BB2_28:
	cvt.s32.s16 	%r55, %rs7;
	st.local.u32 	[%rd2], %r55;
	cvta.global.u64 	%rd52, %rd39;
	{ // callseq 13, 0
	.param .b64 param0;
	st.param.b64 	[param0], %rd52;
	.param .b64 param1;
	st.param.b64 	[param1], %rd9;
	.param .b32 retval0;
	call.uni (retval0), 
	vprintf, 
	(
	param0, 
	param1
	);
	ld.param.b32 	%r56, [retval0];
	} // callseq 13
$L__BB2_29:
	cvta.global.u64 	%rd55, %rd54;
	{ // callseq 14, 0
	.param .b64 param0;
	st.param.b64 	[param0], %rd55;
	.param .b64 param1;
	st.param.b64 	[param1], 0;
	.param .b32 retval0;
	call.uni (retval0), 
	vprintf, 
	(
	param0, 
	param1
	);
	ld.param.b32 	%r58, [retval0];
	} // callseq 14
	add.s32 	%r62, %r62, 1;
	setp.ne.s32 	%p14, %r62, %r2;
	@%p14 bra 	$L__BB2_2;
$L__BB2_30:
	mov.u64 	%rd56, $str$2;
	cvta.global.u64 	%rd57, %rd56;
	{ // callseq 15, 0
	.param .b64 param0;
	st.param.b64 	[param0], %rd57;
	.param .b64 param1;
	st.param.b64 	[param1], 0;
	.param .b32 retval0;
	call.uni (retval0), 
	vprintf, 
	(
	param0, 
	param1
	);
	ld.param.b32 	%r60, [retval0];
	} // callseq 15
	ret;

}
	// .globl	_Z17detectStableStatePsS_i
.visible .entry _Z17detectStableStatePsS_i(
	.param .u64 .ptr .align 1 _Z17detectStableStatePsS_i_param_0,
	.param .u64 .ptr .align 1 _Z17detectStableStatePsS_i_param_1,
	.param .u32 _Z17detectStableStatePsS_i_param_2
)
{
	.reg .pred 	%p<11>;
	.reg .b32 	%r<71>;
	.reg .b64 	%rd<15>;
	// demoted variable
	.shared .align 4 .b8 _ZZ17detectStableStatePsS_iE5shArr[128];
	ld.param.u64 	%rd2, [_Z17detectStableStatePsS_i_param_0];
	ld.param.u64 	%rd3, [_Z17detectStableStatePsS_i_param_1];
	ld.param.u32 	%r30, [_Z17detectStableStatePsS_i_param_2];
	cvta.to.global.u64 	%rd1, %rd3;
	mov.u32 	%r1, %tid.x;
	mov.u32 	%r2, %ctaid.x;
	mov.u32 	%r70, %ntid.x;
	mad.lo.s32 	%r64, %r2, %r70, %r1;
	mov.u32 	%r32, %nctaid.x;
	mul.lo.s32 	%r5, %r70, %r32;
	setp.ge.s32 	%p1, %r64, %r30;
	mov.b32 	%r69, 0;
	@%p1 bra 	$L__BB3_7;
	add.s32 	%r35, %r64, %r5;
	max.s32 	%r36, %r30, %r35;
	setp.lt.s32 	%p2, %r35, %r30;
	selp.u32 	%r37, 1, 0, %p2;
	add.s32 	%r38, %r35, %r37;
	sub.s32 	%r39, %r36, %r38;
	div.u32 	%r40, %r39, %r5;
	add.s32 	%r41, %r40, %r37;
	add.s32 	%r6, %r41, 1;
	and.b32  	%r7, %r6, 3;
	setp.lt.u32 	%p3, %r41, 3;
	mov.b32 	%r69, 0;
	@%p3 bra 	$L__BB3_4;
	and.b32  	%r43, %r6, -4;
	shl.b32 	%r8, %r5, 2;
	neg.s32 	%r60, %r43;
	mov.b32 	%r69, 0;
	mul.wide.s32 	%rd6, %r5, 2;
$L__BB3_3:
	mul.wide.s32 	%rd4, %r64, 2;
	add.s64 	%rd5, %rd1, %rd4;
	ld.global.s16 	%r44, [%rd5];
	add.s32 	%r45, %r69, %r44;
	add.s64 	%rd7, %rd5, %rd6;
	ld.global.s16 	%r46, [%rd7];
	add.s32 	%r47, %r45, %r46;
	add.s64 	%rd8, %rd7, %rd6;
	ld.global.s16 	%r48, [%rd8];
	add.s32 	%r49, %r47, %r48;
	add.s64 	%rd9, %rd8, %rd6;
	ld.global.s16 	%r50, [%rd9];
	add.s32 	%r69, %r49, %r50;
	add.s32 	%r64, %r64, %r8;
	add.s32 	%r60, %r60, 4;
	setp.ne.s32 	%p4, %r60, 0;
	@%p4 bra 	$L__BB3_3;
$L__BB3_4:
	setp.eq.s32 	%p5, %r7, 0;
	@%p5 bra 	$L__BB3_7;
	neg.s32 	%r66, %r7;
$L__BB3_6:
	.pragma "nounroll";
	mul.wide.s32 	%rd10, %r64, 2;
	add.s64 	%rd11, %rd1, %rd10;
	ld.global.s16 	%r51, [%rd11];
	add.s32 	%r69, %r69, %r51;
	add.s32 	%r64, %r64, %r5;
	add.s32 	%r66, %r66, 1;
	setp.ne.s32 	%p6, %r66, 0;
	@%p6 bra 	$L__BB3_6;
$L__BB3_7:
	shl.b32 	%r52, %r1, 2;
	mov.u32 	%r53, _ZZ17detectStableStatePsS_iE5shArr;
	add.s32 	%r27, %r53, %r52;
	st.shared.u32 	[%r27], %r69;
	bar.sync 	0;
	setp.lt.u32 	%p7, %r70, 2;
	@%p7 bra 	$L__BB3_11;
$L__BB3_8:
	shr.u32 	%r29, %r70, 1;
	setp.ge.u32 	%p8, %r1, %r29;
	@%p8 bra 	$L__BB3_10;
	shl.b32 	%r54, %r29, 2;
	add.s32 	%r55, %r27, %r54;
	ld.shared.u32 	%r56, [%r55];
	ld.shared.u32 	%r57, [%r27];
	add.s32 	%r58, %r57, %r56;
	st.shared.u32 	[%r27], %r58;
$L__BB3_10:
	bar.sync 	0;
	setp.gt.u32 	%p9, %r70, 3;
	mov.u32 	%r70, %r29;
	@%p9 bra 	$L__BB3_8;
$L__BB3_11:
	setp.ne.s32 	%p10, %r1, 0;
	@%p10 bra 	$L__BB3_13;
	ld.shared.u32 	%r59, [_ZZ17detectStableStatePsS_iE5shArr];
	cvta.to.global.u64 	%rd12, %rd2;
	mul.wide.u32 	%rd13, %r2, 2;
	add.s64 	%rd14, %rd12, %rd13;
	st.global.u16 	[%rd14], %r59;
$L__BB3_13:
	ret;

}


// ===== COMPILED SASS (sm_100) =====

	.target	sm_100

	.elftype	@"ET_EXEC"


//--------------------- .note.nv.tkinfo           --------------------------
	.section	.note.nv.tkinfo,"",@"SHT_NOTE"
	.sectionflags	@"SHF_NOTE_NV_TKINFO"
	.tkinfo
        /*0018*/ 	.word	0x00000002
        /*0030*/ 	.string	""
        /*0030*/ 	.string	"ptxas"
        /*0030*/ 	.string	"Cuda compilation tools, release 13.0, V13.0.88"
        /*0030*/ 	.string	"Build cuda_13.0.r13.0/compiler.36424714_0"
        /*0030*/ 	.string	"-arch sm_100 -m 64 "



//--------------------- .note.nv.cuinfo           --------------------------
	.section	.note.nv.cuinfo,"",@"SHT_NOTE"
	.sectionflags	@"SHF_NOTE_NV_CUINFO"
        /*0018*/ 	.short	0x0002
        /*001a*/ 	.short	0x0064
        /*001c*/ 	.short	0x0082
	.zero		2


//--------------------- .nv.info                  --------------------------
	.section	.nv.info,"",@"SHT_CUDA_INFO"
	.align	4


	//----- nvinfo : EIATTR_REGCOUNT
	.align		4
        /*0000*/ 	.byte	0x04, 0x2f
        /*0002*/ 	.short	(.L_4 - .L_3)
	.align		4
.L_3:
        /*0004*/ 	.word	index@(_Z13simulateIsingiiPsS_ii)
        /*0008*/ 	.word	0x00000020


	//----- nvinfo : EIATTR_FRAME_SIZE
	.align		4
.L_4:
        /*000c*/ 	.byte	0x04, 0x11
        /*000e*/ 	.short	(.L_6 - .L_5)
	.align		4
.L_5:
        /*0010*/ 	.word	index@(_Z13simulateIsingiiPsS_ii)
        /*0014*/ 	.word	0x00000000


	//----- nvinfo : EIATTR_REGCOUNT
	.align		4
.L_6:
        /*0018*/ 	.byte	0x04, 0x2f
        /*001a*/ 	.short	(.L_8 - .L_7)
	.align		4
.L_7:
        /*001c*/ 	.word	index@(_Z16completeWrappingPsi)
        /*0020*/ 	.word	0x00000014


	//----- nvinfo : EIATTR_FRAME_SIZE
	.align		4
.L_8:
        /*0024*/ 	.byte	0x04, 0x11
        /*0026*/ 	.short	(.L_10 - .L_9)
	.align		4
.L_9:
        /*0028*/ 	.word	index@(_Z16completeWrappingPsi)
        /*002c*/ 	.word	0x00000000


	//----- nvinfo : EIATTR_REGCOUNT
	.align		4
.L_10:
        /*0030*/ 	.byte	0x04, 0x2f
        /*0032*/ 	.short	(.L_12 - .L_11)
	.align		4
.L_11:
        /*0034*/ 	.word	index@(_Z11debugPrintsPsi)
        /*0038*/ 	.word	0x0000001d


	//----- nvinfo : EIATTR_FRAME_SIZE
	.align		4
.L_12:
        /*003c*/ 	.byte	0x04, 0x11
        /*003e*/ 	.short	(.L_14 - .L_13)
	.align		4
.L_13:
        /*0040*/ 	.word	index@(_Z11debugPrintsPsi)
        /*0044*/ 	.word	0x00000008


	//----- nvinfo : EIATTR_REGCOUNT
	.align		4
.L_14:
        /*0048*/ 	.byte	0x04, 0x2f
        /*004a*/ 	.short	(.L_16 - .L_15)
	.align		4
.L_15:
        /*004c*/ 	.word	index@(_Z17detectStableStatePsS_i)
        /*0050*/ 	.word	0x00000020


	//----- nvinfo : EIATTR_FRAME_SIZE
	.align		4
.L_16:
        /*0054*/ 	.byte	0x04, 0x11
        /*0056*/ 	.short	(.L_18 - .L_17)
	.align		4
.L_17:
        /*0058*/ 	.word	index@(_Z17detectStableStatePsS_i)
        /*005c*/ 	.word	0x00000000


	//----- nvinfo : EIATTR_MIN_STACK_SIZE
	.align		4
.L_18:
        /*0060*/ 	.byte	0x04, 0x12
        /*0062*/ 	.short	(.L_20 - .L_19)
	.align		4
.L_19:
        /*0064*/ 	.word	index@(_Z17detectStableStatePsS_i)
        /*0068*/ 	.word	0x00000000


	//----- nvinfo : EIATTR_MIN_STACK_SIZE
	.align		4
.L_20:
        /*006c*/ 	.byte	0x04, 0x12
        /*006e*/ 	.short	(.L_22 - .L_21)
	.align		4
.L_21:
        /*0070*/ 	.word	index@(_Z11debugPrintsPsi)
        /*0074*/ 	.word	0x00000008


	//----- nvinfo : EIATTR_MIN_STACK_SIZE
	.align		4
.L_22:
        /*0078*/ 	.byte	0x04, 0x12
        /*007a*/ 	.short	(.L_24 - .L_23)
	.align		4
.L_23:
        /*007c*/ 	.word	index@(_Z16completeWrappingPsi)
        /*0080*/ 	.word	0x00000000


	//----- nvinfo : EIATTR_MIN_STACK_SIZE
	.align		4
.L_24:
        /*0084*/ 	.byte	0x04, 0x12
        /*0086*/ 	.short	(.L_26 - .L_25)
	.align		4
.L_25:
        /*0088*/ 	.word	index@(_Z13simulateIsingiiPsS_ii)
        /*008c*/ 	.word	0x00000000
.L_26:


//--------------------- .nv.compat                --------------------------
	.section	.nv.compat,"",@"SHT_CUDA_COMPAT_INFO"
	.align	4
        /*0000*/ 	.byte	0x02, 0x09, 0x00, 0x00, 0x02, 0x02, 0x01, 0x00, 0x02, 0x05, 0x05, 0x00, 0x03, 0x07, 0x01, 0x01
        /*0010*/ 	.byte	0x02, 0x03, 0x00, 0x00, 0x02, 0x06, 0x01, 0x00, 0x04, 0x0b, 0x08, 0x00, 0x09, 0x00, 0x00, 0x00
        /*0020*/ 	.byte	0x00, 0x00, 0x00, 0x00


//--------------------- .nv.info._Z17detectStableStatePsS_i --------------------------
	.section	.nv.info._Z17detectStableStatePsS_i,"",@"SHT_CUDA_INFO"
	.sectionflags	@""
	.align	4


	//----- nvinfo : EIATTR_CUDA_API_VERSION
	.align		4
        /*0000*/ 	.byte	0x04, 0x37
        /*0002*/ 	.short	(.L_28 - .L_27)
.L_27:
        /*0004*/ 	.word	0x00000082


	//----- nvinfo : EIATTR_KPARAM_INFO
	.align		4
.L_28:
        /*0008*/ 	.byte	0x04, 0x17
        /*000a*/ 	.short	(.L_30 - .L_29)
.L_29:
        /*000c*/ 	.word	0x00000000
        /*0010*/ 	.short	0x0002
        /*0012*/ 	.short	0x0010
        /*0014*/ 	.byte	0x00, 0xf0, 0x11, 0x00


	//----- nvinfo : EIATTR_KPARAM_INFO
	.align		4
.L_30:
        /*0018*/ 	.byte	0x04, 0x17
        /*001a*/ 	.short	(.L_32 - .L_31)
.L_31:
        /*001c*/ 	.word	0x00000000
        /*0020*/ 	.short	0x0001
        /*0022*/ 	.short	0x0008
        /*0024*/ 	.byte	0x00, 0xf5, 0x21, 0x00


	//----- nvinfo : EIATTR_KPARAM_INFO
	.align		4
.L_32:
        /*0028*/ 	.byte	0x04, 0x17
        /*002a*/ 	.short	(.L_34 - .L_33)
.L_33:
        /*002c*/ 	.word	0x00000000
        /*0030*/ 	.short	0x0000
        /*0032*/ 	.short	0x0000
        /*0034*/ 	.byte	0x00, 0xf5, 0x21, 0x00


	//----- nvinfo : EIATTR_SPARSE_MMA_MASK
	.align		4
.L_34:
        /*0038*/ 	.byte	0x03, 0x50
        /*003a*/ 	.short	0x0000


	//----- nvinfo : EIATTR_MAXREG_COUNT
	.align		4
        /*003c*/ 	.byte	0x03, 0x1b
        /*003e*/ 	.short	0x00ff


	//----- nvinfo : EIATTR_NUM_BARRIERS
	.align		4
        /*0040*/ 	.byte	0x02, 0x4c
        /*0042*/ 	.byte	0x01
	.zero		1


	//----- nvinfo : EIATTR_MERCURY_ISA_VERSION
	.align		4
        /*0044*/ 	.byte	0x03, 0x5f
        /*0046*/ 	.short	0x0101


	//----- nvinfo : EIATTR_VRC_CTA_INIT_COUNT
	.align		4
        /*0048*/ 	.byte	0x02, 0x4a
	.zero		1
	.zero		1


	//----- nvinfo : EIATTR_EXIT_INSTR_OFFSETS
	.align		4
        /*004c*/ 	.byte	0x04, 0x1c
        /*004e*/ 	.short	(.L_36 - .L_35)


	//   ....[0]....
.L_35:
        /*0050*/ 	.word	0x00000bc0


	//   ....[1]....
        /*0054*/ 	.word	0x00000c40


	//----- nvinfo : EIATTR_CRS_STACK_SIZE
	.align		4
.L_36:
        /*0058*/ 	.byte	0x04, 0x1e
        /*005a*/ 	.short	(.L_38 - .L_37)
.L_37:
        /*005c*/ 	.word	0x00000000


	//----- nvinfo : EIATTR_CBANK_PARAM_SIZE
	.align		4
.L_38:
        /*0060*/ 	.byte	0x03, 0x19
        /*0062*/ 	.short	0x0014


	//----- nvinfo : EIATTR_PARAM_CBANK
	.align		4
        /*0064*/ 	.byte	0x04, 0x0a
        /*0066*/ 	.short	(.L_40 - .L_39)
	.align		4
.L_39:
        /*0068*/ 	.word	index@(.nv.constant0._Z17detectStableStatePsS_i)
        /*006c*/ 	.short	0x0380
        /*006e*/ 	.short	0x0014


	//----- nvinfo : EIATTR_SW_WAR
	.align		4
.L_40:
        /*0070*/ 	.byte	0x04, 0x36
        /*0072*/ 	.short	(.L_42 - .L_41)
.L_41:
        /*0074*/ 	.word	0x00000008
.L_42:


//--------------------- .nv.info._Z11debugPrintsPsi --------------------------
	.section	.nv.info._Z11debugPrintsPsi,"",@"SHT_CUDA_INFO"
	.sectionflags	@""
	.align	4


	//----- nvinfo : EIATTR_CUDA_API_VERSION
	.align		4
        /*0000*/ 	.byte	0x04, 0x37
        /*0002*/ 	.short	(.L_44 - .L_43)
.L_43:
        /*0004*/ 	.word	0x00000082


	//----- nvinfo : EIATTR_KPARAM_INFO
	.align		4
.L_44:
        /*0008*/ 	.byte	0x04, 0x17
        /*000a*/ 	.short	(.L_46 - .L_45)
.L_45:
        /*000c*/ 	.word	0x00000000
        /*0010*/ 	.short	0x0001
        /*0012*/ 	.short	0x0008
        /*0014*/ 	.byte	0x00, 0xf0, 0x11, 0x00


	//----- nvinfo : EIATTR_KPARAM_INFO
	.align		4
.L_46:
        /*0018*/ 	.byte	0x04, 0x17
        /*001a*/ 	.short	(.L_48 - .L_47)
.L_47:
        /*001c*/ 	.word	0x00000000
        /*0020*/ 	.short	0x0000
        /*0022*/ 	.short	0x0000
        /*0024*/ 	.byte	0x00, 0xf5, 0x21, 0x00


	//----- nvinfo : EIATTR_SPARSE_MMA_MASK
	.align		4
.L_48:
        /*0028*/ 	.byte	0x03, 0x50
        /*002a*/ 	.short	0x0000


	//----- nvinfo : EIATTR_MAXREG_COUNT
	.align		4
        /*002c*/ 	.byte	0x03, 0x1b
        /*002e*/ 	.short	0x00ff


	//----- nvinfo : EIATTR_EXTERNS
	.align		4
        /*0030*/ 	.byte	0x04, 0x0f
        /*0032*/ 	.short	(.L_50 - .L_49)


	//   ....[0]....
	.align		4
.L_49:
        /*0034*/ 	.word	index@(vprintf)


	//----- nvinfo : EIATTR_MERCURY_ISA_VERSION
	.align		4
.L_50:
        /*0038*/ 	.byte	0x03, 0x5f
        /*003a*/ 	.short	0x0101


	//----- nvinfo : EIATTR_VRC_CTA_INIT_COUNT
	.align		4
        /*003c*/ 	.byte	0x02, 0x4a
	.zero		1
	.zero		1


	//----- nvinfo : EIATTR_SYSCALL_OFFSETS
	.align		4
        /*0040*/ 	.byte	0x04, 0x46
        /*0042*/ 	.short	(.L_52 - .L_51)


	//   ....[0]....
.L_51:
        /*0044*/ 	.word	0x00000330


	//   ....[1]....
        /*0048*/ 	.word	0x000003e0


	//   ....[2]....
        /*004c*/ 	.word	0x000004e0


	//   ....[3]....
        /*0050*/ 	.word	0x00000590


	//   ....[4]....
        /*0054*/ 	.word	0x00000690


	//   ....[5]....
        /*0058*/ 	.word	0x00000740


	//   ....[6]....
        /*005c*/ 	.word	0x00000840


	//   ....[7]....
        /*0060*/ 	.word	0x000008f0


	//   ....[8]....
        /*0064*/ 	.word	0x00000ad0


	//   ....[9]....
        /*0068*/ 	.word	0x00000b80


	//   ....[10]....
        /*006c*/ 	.word	0x00000cb0


	//   ....[11]....
        /*0070*/ 	.word	0x00000d60


	//   ....[12]....
        /*0074*/ 	.word	0x00000e70


	//   ....[13]....
        /*0078*/ 	.word	0x00000f20


	//   ....[14]....
        /*007c*/ 	.word	0x00000fb0


	//   ....[15]....
        /*0080*/ 	.word	0x00001060


	//----- nvinfo : EIATTR_EXIT_INSTR_OFFSETS
	.align		4
.L_52:
        /*0084*/ 	.byte	0x04, 0x1c
        /*0086*/ 	.short	(.L_54 - .L_53)


	//   ....[0]....
.L_53:
        /*0088*/ 	.word	0x00001070


	//----- nvinfo : EIATTR_CRS_STACK_SIZE
	.align		4
.L_54:
        /*008c*/ 	.byte	0x04, 0x1e
        /*008e*/ 	.short	(.L_56 - .L_55)
.L_55:
        /*0090*/ 	.word	0x00000000


	//----- nvinfo : EIATTR_CBANK_PARAM_SIZE
	.align		4
.L_56:
        /*0094*/ 	.byte	0x03, 0x19
        /*0096*/ 	.short	0x000c


	//----- nvinfo : EIATTR_PARAM_CBANK
	.align		4
        /*0098*/ 	.byte	0x04, 0x0a
        /*009a*/ 	.short	(.L_58 - .L_57)
	.align		4
.L_57:
        /*009c*/ 	.word	index@(.nv.constant0._Z11debugPrintsPsi)
        /*00a0*/ 	.short	0x0380
        /*00a2*/ 	.short	0x000c


	//----- nvinfo : EIATTR_SW_WAR
	.align		4
.L_58:
        /*00a4*/ 	.byte	0x04, 0x36
        /*00a6*/ 	.short	(.L_60 - .L_59)
.L_59:
        /*00a8*/ 	.word	0x00000008
.L_60:


//--------------------- .nv.info._Z16completeWrappingPsi --------------------------
	.section	.nv.info._Z16completeWrappingPsi,"",@"SHT_CUDA_INFO"
	.sectionflags	@""
	.align	4


	//----- nvinfo : EIATTR_CUDA_API_VERSION
	.align		4
        /*0000*/ 	.byte	0x04, 0x37
        /*0002*/ 	.short	(.L_62 - .L_61)
.L_61:
        /*0004*/ 	.word	0x00000082


	//----- nvinfo : EIATTR_KPARAM_INFO
	.align		4
.L_62:
        /*0008*/ 	.byte	0x04, 0x17
        /*000a*/ 	.short	(.L_64 - .L_63)
.L_63:
        /*000c*/ 	.word	0x00000000
        /*0010*/ 	.short	0x0001
        /*0012*/ 	.short	0x0008
        /*0014*/ 	.byte	0x00, 0xf0, 0x11, 0x00


	//----- nvinfo : EIATTR_KPARAM_INFO
	.align		4
.L_64:
        /*0018*/ 	.byte	0x04, 0x17
        /*001a*/ 	.short	(.L_66 - .L_65)
.L_65:
        /*001c*/ 	.word	0x00000000
        /*0020*/ 	.short	0x0000
        /*0022*/ 	.short	0x0000
        /*0024*/ 	.byte	0x00, 0xf5, 0x21, 0x00


	//----- nvinfo : EIATTR_SPARSE_MMA_MASK
	.align		4
.L_66:
        /*0028*/ 	.byte	0x03, 0x50
        /*002a*/ 	.short	0x0000


	//----- nvinfo : EIATTR_MAXREG_COUNT
	.align		4
        /*002c*/ 	.byte	0x03, 0x1b
        /*002e*/ 	.short	0x00ff


	//----- nvinfo : EIATTR_MERCURY_ISA_VERSION
	.align		4
        /*0030*/ 	.byte	0x03, 0x5f
        /*0032*/ 	.short	0x0101


	//----- nvinfo : EIATTR_VRC_CTA_INIT_COUNT
	.align		4
        /*0034*/ 	.byte	0x02, 0x4a
	.zero		1
	.zero		1


	//----- nvinfo : EIATTR_EXIT_INSTR_OFFSETS
	.align		4
        /*0038*/ 	.byte	0x04, 0x1c
        /*003a*/ 	.short	(.L_68 - .L_67)


	//   ....[0]....
.L_67:
        /*003c*/ 	.word	0x00000080


	//   ....[1]....
        /*0040*/ 	.word	0x00000230


	//----- nvinfo : EIATTR_CBANK_PARAM_SIZE
	.align		4
.L_68:
        /*0044*/ 	.byte	0x03, 0x19
        /*0046*/ 	.short	0x000c


	//----- nvinfo : EIATTR_PARAM_CBANK
	.align		4
        /*0048*/ 	.byte	0x04, 0x0a
        /*004a*/ 	.short	(.L_70 - .L_69)
	.align		4
.L_69:
        /*004c*/ 	.word	index@(.nv.constant0._Z16completeWrappingPsi)
        /*0050*/ 	.short	0x0380
        /*0052*/ 	.short	0x000c


	//----- nvinfo : EIATTR_SW_WAR
	.align		4
.L_70:
        /*0054*/ 	.byte	0x04, 0x36
        /*0056*/ 	.short	(.L_72 - .L_71)
.L_71:
        /*0058*/ 	.word	0x00000008
.L_72:


//--------------------- .nv.info._Z13simulateIsingiiPsS_ii --------------------------
	.section	.nv.info._Z13simulateIsingiiPsS_ii,"",@"SHT_CUDA_INFO"
	.sectionflags	@""
	.align	4


	//----- nvinfo : EIATTR_CUDA_API_VERSION
	.align		4
        /*0000*/ 	.byte	0x04, 0x37
        /*0002*/ 	.short	(.L_74 - .L_73)
.L_73:
        /*0004*/ 	.word	0x00000082


	//----- nvinfo : EIATTR_KPARAM_INFO
	.align		4
.L_74:
        /*0008*/ 	.byte	0x04, 0x17
        /*000a*/ 	.short	(.L_76 - .L_75)
.L_75:
        /*000c*/ 	.word	0x00000000
        /*0010*/ 	.short	0x0005
        /*0012*/ 	.short	0x001c
        /*0014*/ 	.byte	0x00, 0xf0, 0x11, 0x00


	//----- nvinfo : EIATTR_KPARAM_INFO
	.align		4
.L_76:
        /*0018*/ 	.byte	0x04, 0x17
        /*001a*/ 	.short	(.L_78 - .L_77)
.L_77:
        /*001c*/ 	.word	0x00000000
        /*0020*/ 	.short	0x0004
        /*0022*/ 	.short	0x0018
        /*0024*/ 	.byte	0x00, 0xf0, 0x11, 0x00


	//----- nvinfo : EIATTR_KPARAM_INFO
	.align		4
.L_78:
        /*0028*/ 	.byte	0x04, 0x17
        /*002a*/ 	.short	(.L_80 - .L_79)
.L_79:
        /*002c*/ 	.word	0x00000000
        /*0030*/ 	.short	0x0003
        /*0032*/ 	.short	0x0010
        /*0034*/ 	.byte	0x00, 0xf5, 0x21, 0x00


	//----- nvinfo : EIATTR_KPARAM_INFO
	.align		4
.L_80:
        /*0038*/ 	.byte	0x04, 0x17
        /*003a*/ 	.short	(.L_82 - .L_81)
.L_81:
        /*003c*/ 	.word	0x00000000
        /*0040*/ 	.short	0x0002
        /*0042*/ 	.short	0x0008
        /*0044*/ 	.byte	0x00, 0xf5, 0x21, 0x00


	//----- nvinfo : EIATTR_KPARAM_INFO
	.align		4
.L_82:
        /*0048*/ 	.byte	0x04, 0x17
        /*004a*/ 	.short	(.L_84 - .L_83)
.L_83:
        /*004c*/ 	.word	0x00000000
        /*0050*/ 	.short	0x0001
        /*0052*/ 	.short	0x0004
        /*0054*/ 	.byte	0x00, 0xf0, 0x11, 0x00


	//----- nvinfo : EIATTR_KPARAM_INFO
	.align		4
.L_84:
        /*0058*/ 	.byte	0x04, 0x17
        /*005a*/ 	.short	(.L_86 - .L_85)
.L_85:
        /*005c*/ 	.word	0x00000000
        /*0060*/ 	.short	0x0000
        /*0062*/ 	.short	0x0000
        /*0064*/ 	.byte	0x00, 0xf0, 0x11, 0x00


	//----- nvinfo : EIATTR_SPARSE_MMA_MASK
	.align		4
.L_86:
        /*0068*/ 	.byte	0x03, 0x50
        /*006a*/ 	.short	0x0000


	//----- nvinfo : EIATTR_MAXREG_COUNT
	.align		4
        /*006c*/ 	.byte	0x03, 0x1b
        /*006e*/ 	.short	0x00ff


	//----- nvinfo : EIATTR_NUM_BARRIERS
	.align		4
        /*0070*/ 	.byte	0x02, 0x4c
        /*0072*/ 	.byte	0x01
	.zero		1


	//----- nvinfo : EIATTR_MERCURY_ISA_VERSION
	.align		4
        /*0074*/ 	.byte	0x03, 0x5f
        /*0076*/ 	.short	0x0101


	//----- nvinfo : EIATTR_VRC_CTA_INIT_COUNT
	.align		4
        /*0078*/ 	.byte	0x02, 0x4a
	.zero		1
	.zero		1


	//----- nvinfo : EIATTR_EXIT_INSTR_OFFSETS
	.align		4
        /*007c*/ 	.byte	0x04, 0x1c
        /*007e*/ 	.short	(.L_88 - .L_87)


	//   ....[0]....
.L_87:
        /*0080*/ 	.word	0x00000bd0


	//   ....[1]....
        /*0084*/ 	.word	0x00000e80


	//   ....[2]....
        /*0088*/ 	.word	0x00000ff0


	//----- nvinfo : EIATTR_CRS_STACK_SIZE
	.align		4
.L_88:
        /*008c*/ 	.byte	0x04, 0x1e
        /*008e*/ 	.short	(.L_90 - .L_89)
.L_89:
        /*0090*/ 	.word	0x00000000


	//----- nvinfo : EIATTR_CBANK_PARAM_SIZE
	.align		4
.L_90:
        /*0094*/ 	.byte	0x03, 0x19
        /*0096*/ 	.short	0x0020


	//----- nvinfo : EIATTR_PARAM_CBANK
	.align		4
        /*0098*/ 	.byte	0x04, 0x0a
        /*009a*/ 	.short	(.L_92 - .L_91)
	.align		4
.L_91:
        /*009c*/ 	.word	index@(.nv.constant0._Z13simulateIsingiiPsS_ii)
        /*00a0*/ 	.short	0x0380
        /*00a2*/ 	.short	0x0020


	//----- nvinfo : EIATTR_SW_WAR
	.align		4
.L_92:
        /*00a4*/ 	.byte	0x04, 0x36
        /*00a6*/ 	.short	(.L_94 - .L_93)
.L_93:
        /*00a8*/ 	.word	0x00000008
.L_94:


//--------------------- .nv.callgraph             --------------------------
	.section	.nv.callgraph,"",@"SHT_CUDA_CALLGRAPH"
	.align	4
	.sectionentsize	8
	.align		4
        /*0000*/ 	.word	0x00000000
	.align		4
        /*0004*/ 	.word	0xffffffff
	.align		4
        /*0008*/ 	.word	index@(_Z11debugPrintsPsi)
	.align		4
        /*000c*/ 	.word	index@(vprintf)
	.align		4
        /*0010*/ 	.word	0x00000000
	.align		4
        /*0014*/ 	.word	0xfffffffe
	.align		4
        /*0018*/ 	.word	0x00000000
	.align		4
        /*001c*/ 	.word	0xfffffffd
	.align		4
        /*0020*/ 	.word	0x00000000
	.align		4
        /*0024*/ 	.word	0xfffffffc


//--------------------- .nv.constant4             --------------------------
	.section	.nv.constant4,"a",@progbits
	.align	8
	.align		8
.nv.constant4:
        /*0000*/ 	.dword	$str
	.align		8
        /*0008*/ 	.dword	$str$1
	.align		8
        /*0010*/ 	.dword	$str$2
	.align		8
        /*0018*/ 	.dword	vprintf


//--------------------- .text._Z17detectStableStatePsS_i --------------------------
	.section	.text._Z17detectStableStatePsS_i,"ax",@progbits
	.align	128
        .global         _Z17detectStableStatePsS_i
        .type           _Z17detectStableStatePsS_i,@function
        .size           _Z17detectStableStatePsS_i,(.L_x_62 - _Z17detectStableStatePsS_i)
        .other          _Z17detectStableStatePsS_i,@"STO_CUDA_ENTRY STV_DEFAULT"
_Z17detectStableStatePsS_i:
.text._Z17detectStableStatePsS_i:
[----:B------:R-:W-:Y:S01]  /*0000*/  LDC R1, c[0x0][0x37c] ;  /* 0x0000df00ff017b82 */ /* 0x000fe20000000800 */
[----:B------:R-:W0:Y:S01]  /*0010*/  S2R R0, SR_TID.X ;  /* 0x0000000000007919 */ /* 0x000e220000002100 */
[----:B------:R-:W1:Y:S06]  /*0020*/  LDCU UR4, c[0x0][0x360] ;  /* 0x00006c00ff0477ac */ /* 0x000e6c0008000800 */
[----:B------:R-:W2:Y:S01]  /*0030*/  LDC R4, c[0x0][0x370] ;  /* 0x0000dc00ff047b82 */ /* 0x000ea20000000800 */
[----:B------:R-:W-:Y:S01]  /*0040*/  BSSY.RECONVERGENT B2, `(.L_x_0) ;  /* 0x00000a2000027945 */ /* 0x000fe20003800200 */
[----:B------:R-:W0:Y:S01]  /*0050*/  S2R R3, SR_CTAID.X ;  /* 0x0000000000037919 */ /* 0x000e220000002500 */
[----:B------:R-:W3:Y:S01]  /*0060*/  LDCU UR5, c[0x0][0x390] ;  /* 0x00007200ff0577ac */ /* 0x000ee20008000800 */
[----:B------:R-:W-:Y:S01]  /*0070*/  IMAD.MOV.U32 R28, RZ, RZ, RZ ;  /* 0x000000ffff1c7224 */ /* 0x000fe200078e00ff */
[----:B------:R-:W4:Y:S01]  /*0080*/  LDCU.64 UR6, c[0x0][0x358] ;  /* 0x00006b00ff0677ac */ /* 0x000f220008000a00 */
[----:B-1----:R-:W-:-:S02]  /*0090*/  IMAD.U32 R2, RZ, RZ, UR4 ;  /* 0x00000004ff027e24 */ /* 0x002fc4000f8e00ff */
[----:B--2---:R-:W-:Y:S02]  /*00a0*/  IMAD R4, R4, UR4, RZ ;  /* 0x0000000404047c24 */ /* 0x004fe4000f8e02ff */
[----:B0-----:R-:W-:-:S05]  /*00b0*/  IMAD R7, R3, UR4, R0 ;  /* 0x0000000403077c24 */ /* 0x001fca000f8e0200 */
[----:B---3--:R-:W-:-:S13]  /*00c0*/  ISETP.GE.AND P0, PT, R7, UR5, PT ;  /* 0x0000000507007c0c */ /* 0x008fda000bf06270 */
[----:B----4-:R-:W-:Y:S05]  /*00d0*/  @P0 BRA `(.L_x_1) ;  /* 0x0000000800600947 */ /* 0x010fea0003800000 */
[----:B------:R-:W0:Y:S01]  /*00e0*/  I2F.U32.RP R11, R4 ;  /* 0x00000004000b7306 */ /* 0x000e220000209000 */
[C---:B------:R-:W-:Y:S01]  /*00f0*/  IMAD.IADD R5, R4.reuse, 0x1, R7 ;  /* 0x0000000104057824 */ /* 0x040fe200078e0207 */
[----:B------:R-:W-:Y:S01]  /*0100*/  ISETP.NE.U32.AND P2, PT, R4, RZ, PT ;  /* 0x000000ff0400720c */ /* 0x000fe20003f45070 */
[----:B------:R-:W-:Y:S01]  /*0110*/  IMAD.MOV R13, RZ, RZ, -R4 ;  /* 0x000000ffff0d7224 */ /* 0x000fe200078e0a04 */
[----:B------:R-:W-:Y:S01]  /*0120*/  BSSY.RECONVERGENT B1, `(.L_x_2) ;  /* 0x0000088000017945 */ /* 0x000fe20003800200 */
[----:B------:R-:W-:Y:S01]  /*0130*/  IMAD.MOV.U32 R28, RZ, RZ, RZ ;  /* 0x000000ffff1c7224 */ /* 0x000fe200078e00ff */
[C---:B------:R-:W-:Y:S02]  /*0140*/  ISETP.GE.AND P0, PT, R5.reuse, UR5, PT ;  /* 0x0000000505007c0c */ /* 0x040fe4000bf06270 */
[----:B------:R-:W-:Y:S02]  /*0150*/  VIMNMX R6, PT, PT, R5, UR5, !PT ;  /* 0x0000000505067c48 */ /* 0x000fe4000ffe0100 */
[----:B------:R-:W-:-:S04]  /*0160*/  SEL R10, RZ, 0x1, P0 ;  /* 0x00000001ff0a7807 */ /* 0x000fc80000000000 */
[----:B------:R-:W-:Y:S01]  /*0170*/  IADD3 R5, PT, PT, R6, -R5, -R10 ;  /* 0x8000000506057210 */ /* 0x000fe20007ffe80a */
[----:B0-----:R-:W0:Y:S02]  /*0180*/  MUFU.RCP R11, R11 ;  /* 0x0000000b000b7308 */ /* 0x001e240000001000 */
[----:B0-----:R-:W-:-:S06]  /*0190*/  IADD3 R8, PT, PT, R11, 0xffffffe, RZ ;  /* 0x0ffffffe0b087810 */ /* 0x001fcc0007ffe0ff */
[----:B------:R0:W1:Y:S02]  /*01a0*/  F2I.FTZ.U32.TRUNC.NTZ R9, R8 ;  /* 0x0000000800097305 */ /* 0x000064000021f000 */
[----:B0-----:R-:W-:Y:S02]  /*01b0*/  HFMA2 R8, -RZ, RZ, 0, 0 ;  /* 0x00000000ff087431 */ /* 0x001fe400000001ff */
[----:B-1----:R-:W-:-:S04]  /*01c0*/  IMAD R13, R13, R9, RZ ;  /* 0x000000090d0d7224 */ /* 0x002fc800078e02ff */
[----:B------:R-:W-:-:S06]  /*01d0*/  IMAD.HI.U32 R12, R9, R13, R8 ;  /* 0x0000000d090c7227 */ /* 0x000fcc00078e0008 */
[----:B------:R-:W-:-:S04]  /*01e0*/  IMAD.HI.U32 R9, R12, R5, RZ ;  /* 0x000000050c097227 */ /* 0x000fc800078e00ff */
[----:B------:R-:W-:-:S04]  /*01f0*/  IMAD.MOV R6, RZ, RZ, -R9 ;  /* 0x000000ffff067224 */ /* 0x000fc800078e0a09 */
[----:B------:R-:W-:-:S05]  /*0200*/  IMAD R5, R4, R6, R5 ;  /* 0x0000000604057224 */ /* 0x000fca00078e0205 */
[----:B------:R-:W-:-:S13]  /*0210*/  ISETP.GE.U32.AND P0, PT, R5, R4, PT ;  /* 0x000000040500720c */ /* 0x000fda0003f06070 */
[----:B------:R-:W-:Y:S01]  /*0220*/  @P0 IMAD.IADD R5, R5, 0x1, -R4 ;  /* 0x0000000105050824 */ /* 0x000fe200078e0a04 */
[----:B------:R-:W-:-:S04]  /*0230*/  @P0 IADD3 R9, PT, PT, R9, 0x1, RZ ;  /* 0x0000000109090810 */ /* 0x000fc80007ffe0ff */
[----:B------:R-:W-:-:S13]  /*0240*/  ISETP.GE.U32.AND P1, PT, R5, R4, PT ;  /* 0x000000040500720c */ /* 0x000fda0003f26070 */
[----:B------:R-:W-:Y:S01]  /*0250*/  @P1 VIADD R9, R9, 0x1 ;  /* 0x0000000109091836 */ /* 0x000fe20000000000 */
[----:B------:R-:W-:-:S05]  /*0260*/  @!P2 LOP3.LUT R9, RZ, R4, RZ, 0x33, !PT ;  /* 0x00000004ff09a212 */ /* 0x000fca00078e33ff */
[----:B------:R-:W-:-:S05]  /*0270*/  IMAD.IADD R9, R10, 0x1, R9 ;  /* 0x000000010a097824 */ /* 0x000fca00078e0209 */
[C---:B------:R-:W-:Y:S02]  /*0280*/  ISETP.GE.U32.AND P0, PT, R9.reuse, 0x3, PT ;  /* 0x000000030900780c */ /* 0x040fe40003f06070 */
[----:B------:R-:W-:-:S04]  /*0290*/  IADD3 R8, PT, PT, R9, 0x1, RZ ;  /* 0x0000000109087810 */ /* 0x000fc80007ffe0ff */
[----:B------:R-:W-:-:S07]  /*02a0*/  LOP3.LUT R5, R8, 0x3, RZ, 0xc0, !PT ;  /* 0x0000000308057812 */ /* 0x000fce00078ec0ff */
[----:B------:R-:W-:Y:S05]  /*02b0*/  @!P0 BRA `(.L_x_3) ;  /* 0x0000000400b88947 */ /* 0x000fea0003800000 */
[----:B------:R-:W-:Y:S01]  /*02c0*/  LOP3.LUT R8, R8, 0xfffffffc, RZ, 0xc0, !PT ;  /* 0xfffffffc08087812 */ /* 0x000fe200078ec0ff */
[----:B------:R-:W-:Y:S01]  /*02d0*/  BSSY.RELIABLE B0, `(.L_x_4) ;  /* 0x000005d000007945 */ /* 0x000fe20003800100 */
[----:B------:R-:W-:Y:S02]  /*02e0*/  IMAD.MOV.U32 R28, RZ, RZ, RZ ;  /* 0x000000ffff1c7224 */ /* 0x000fe400078e00ff */
[----:B------:R-:W-:-:S04]  /*02f0*/  IADD3 R8, PT, PT, -R8, RZ, RZ ;  /* 0x000000ff08087210 */ /* 0x000fc80007ffe1ff */
[----:B------:R-:W-:-:S13]  /*0300*/  ISETP.GE.AND P0, PT, R8, RZ, PT ;  /* 0x000000ff0800720c */ /* 0x000fda0003f06270 */
[----:B------:R-:W-:Y:S05]  /*0310*/  @P0 BRA `(.L_x_5) ;  /* 0x0000000400600947 */ /* 0x000fea0003800000 */
[----:B------:R-:W-:Y:S01]  /*0320*/  IADD3 R6, PT, PT, -R8, RZ, RZ ;  /* 0x000000ff08067210 */ /* 0x000fe20007ffe1ff */
[----:B------:R-:W-:Y:S01]  /*0330*/  BSSY.RECONVERGENT B3, `(.L_x_6) ;  /* 0x0000035000037945 */ /* 0x000fe20003800200 */
[----:B------:R-:W-:Y:S02]  /*0340*/  PLOP3.LUT P0, PT, PT, PT, PT, 0x80, 0x8 ;  /* 0x000000000008781c */ /* 0x000fe40003f0f070 */
[----:B------:R-:W-:-:S13]  /*0350*/  ISETP.GT.AND P1, PT, R6, 0xc, PT ;  /* 0x0000000c0600780c */ /* 0x000fda0003f24270 */
[----:B------:R-:W-:Y:S05]  /*0360*/  @!P1 BRA `(.L_x_7) ;  /* 0x0000000000c49947 */ /* 0x000fea0003800000 */
[----:B------:R-:W-:-:S13]  /*0370*/  PLOP3.LUT P0, PT, PT, PT, PT, 0x8, 0x80 ;  /* 0x000000000080781c */ /* 0x000fda0003f0e170 */
.L_x_8:
[----:B------:R-:W0:Y:S01]  /*0380*/  LDC.64 R14, c[0x0][0x388] ;  /* 0x0000e200ff0e7b82 */ /* 0x000e220000000a00 */
[----:B------:R-:W-:Y:S02]  /*0390*/  IMAD R9, R4, 0x4, R7 ;  /* 0x0000000404097824 */ /* 0x000fe400078e0207 */
[----:B0-----:R-:W-:-:S04]  /*03a0*/  IMAD.WIDE R6, R7, 0x2, R14 ;  /* 0x0000000207067825 */ /* 0x001fc800078e020e */
[----:B------:R-:W-:Y:S01]  /*03b0*/  IMAD.WIDE R24, R9, 0x2, R14 ;  /* 0x0000000209187825 */ /* 0x000fe200078e020e */
[----:B------:R-:W-:-:S03]  /*03c0*/  LEA R9, R4, R9, 0x2 ;  /* 0x0000000904097211 */ /* 0x000fc600078e10ff */
[C---:B------:R-:W-:Y:S02]  /*03d0*/  IMAD.WIDE R12, R4.reuse, 0x2, R6 ;  /* 0x00000002040c7825 */ /* 0x040fe400078e0206 */
[----:B------:R-:W2:Y:S02]  /*03e0*/  LDG.E.S16 R6, desc[UR6][R6.64] ;  /* 0x0000000606067981 */ /* 0x000ea4000c1e1700 */
[C---:B------:R-:W-:Y:S02]  /*03f0*/  IMAD.WIDE R20, R4.reuse, 0x2, R24 ;  /* 0x0000000204147825 */ /* 0x040fe400078e0218 */
[----:B------:R0:W2:Y:S02]  /*0400*/  LDG.E.S16 R27, desc[UR6][R12.64] ;  /* 0x000000060c1b7981 */ /* 0x0000a4000c1e1700 */
[----:B------:R-:W-:Y:S02]  /*0410*/  IMAD.WIDE R16, R4, 0x2, R12 ;  /* 0x0000000204107825 */ /* 0x000fe400078e020c */
[----:B------:R1:W3:Y:S02]  /*0420*/  LDG.E.S16 R23, desc[UR6][R20.64] ;  /* 0x0000000614177981 */ /* 0x0002e4000c1e1700 */
[----:B------:R-:W-:-:S02]  /*0430*/  IMAD.WIDE R10, R9, 0x2, R14 ;  /* 0x00000002090a7825 */ /* 0x000fc400078e020e */
[----:B------:R-:W3:Y:S02]  /*0440*/  LDG.E.S16 R24, desc[UR6][R24.64] ;  /* 0x0000000618187981 */ /* 0x000ee4000c1e1700 */
[C---:B0-----:R-:W-:Y:S02]  /*0450*/  IMAD.WIDE R12, R4.reuse, 0x2, R16 ;  /* 0x00000002040c7825 */ /* 0x041fe400078e0210 */
[----:B------:R0:W4:Y:S02]  /*0460*/  LDG.E.S16 R26, desc[UR6][R16.64] ;  /* 0x00000006101a7981 */ /* 0x000124000c1e1700 */
[----:B-1----:R-:W-:-:S04]  /*0470*/  IMAD.WIDE R20, R4, 0x2, R20 ;  /* 0x0000000204147825 */ /* 0x002fc800078e0214 */
[C---:B------:R-:W-:Y:S01]  /*0480*/  IMAD R7, R4.reuse, 0x4, R9 ;  /* 0x0000000404077824 */ /* 0x040fe200078e0209 */
[----:B------:R1:W4:Y:S01]  /*0490*/  LDG.E.S16 R25, desc[UR6][R12.64] ;  /* 0x000000060c197981 */ /* 0x000322000c1e1700 */
[----:B------:R-:W-:-:S03]  /*04a0*/  IMAD.WIDE R18, R4, 0x2, R10 ;  /* 0x0000000204127825 */ /* 0x000fc600078e020a */
[----:B------:R-:W5:Y:S01]  /*04b0*/  LDG.E.S16 R10, desc[UR6][R10.64] ;  /* 0x000000060a0a7981 */ /* 0x000f62000c1e1700 */
[----:B------:R-:W-:-:S03]  /*04c0*/  IMAD.WIDE R14, R7, 0x2, R14 ;  /* 0x00000002070e7825 */ /* 0x000fc600078e020e */
[----:B------:R-:W5:Y:S01]  /*04d0*/  LDG.E.S16 R22, desc[UR6][R20.64] ;  /* 0x0000000614167981 */ /* 0x000f62000c1e1700 */
[----:B0-----:R-:W-:-:S03]  /*04e0*/  IMAD.WIDE R16, R4, 0x2, R20 ;  /* 0x0000000204107825 */ /* 0x001fc600078e0214 */
[----:B------:R0:W5:Y:S01]  /*04f0*/  LDG.E.S16 R9, desc[UR6][R18.64] ;  /* 0x0000000612097981 */ /* 0x000162000c1e1700 */
[----:B-1----:R-:W-:-:S03]  /*0500*/  IMAD.WIDE R12, R4, 0x2, R18 ;  /* 0x00000002040c7825 */ /* 0x002fc600078e0212 */
[----:B------:R1:W5:Y:S04]  /*0510*/  LDG.E.S16 R11, desc[UR6][R16.64] ;  /* 0x00000006100b7981 */ /* 0x000368000c1e1700 */
[----:B------:R1:W5:Y:S01]  /*0520*/  LDG.E.S16 R29, desc[UR6][R12.64] ;  /* 0x000000060c1d7981 */ /* 0x000362000c1e1700 */
[----:B0-----:R-:W-:-:S04]  /*0530*/  IMAD.WIDE R18, R4, 0x2, R12 ;  /* 0x0000000204127825 */ /* 0x001fc800078e020c */
[C---:B-1----:R-:W-:Y:S02]  /*0540*/  IMAD.WIDE R16, R4.reuse, 0x2, R14 ;  /* 0x0000000204107825 */ /* 0x042fe400078e020e */
[----:B------:R-:W5:Y:S02]  /*0550*/  LDG.E.S16 R18, desc[UR6][R18.64] ;  /* 0x0000000612127981 */ /* 0x000f64000c1e1700 */
[C---:B------:R-:W-:Y:S02]  /*0560*/  IMAD.WIDE R20, R4.reuse, 0x2, R16 ;  /* 0x0000000204147825 */ /* 0x040fe400078e0210 */
[----:B------:R-:W5:Y:S04]  /*0570*/  LDG.E.S16 R14, desc[UR6][R14.64] ;  /* 0x000000060e0e7981 */ /* 0x000f68000c1e1700 */
[----:B------:R-:W5:Y:S01]  /*0580*/  LDG.E.S16 R17, desc[UR6][R16.64] ;  /* 0x0000000610117981 */ /* 0x000f62000c1e1700 */
[----:B------:R-:W-:-:S03]  /*0590*/  IMAD.WIDE R12, R4, 0x2, R20 ;  /* 0x00000002040c7825 */ /* 0x000fc600078e0214 */
[----:B------:R-:W5:Y:S04]  /*05a0*/  LDG.E.S16 R20, desc[UR6][R20.64] ;  /* 0x0000000614147981 */ /* 0x000f68000c1e1700 */
[----:B------:R-:W5:Y:S01]  /*05b0*/  LDG.E.S16 R13, desc[UR6][R12.64] ;  /* 0x000000060c0d7981 */ /* 0x000f62000c1e1700 */
[----:B------:R-:W-:-:S04]  /*05c0*/  IADD3 R8, PT, PT, R8, 0x10, RZ ;  /* 0x0000001008087810 */ /* 0x000fc80007ffe0ff */
[----:B------:R-:W-:Y:S01]  /*05d0*/  ISETP.GE.AND P1, PT, R8, -0xc, PT ;  /* 0xfffffff40800780c */ /* 0x000fe20003f26270 */
[----:B------:R-:W-:Y:S01]  /*05e0*/  IMAD R7, R4, 0x4, R7 ;  /* 0x0000000404077824 */ /* 0x000fe200078e0207 */
[----:B--2---:R-:W-:-:S04]  /*05f0*/  IADD3 R6, PT, PT, R27, R28, R6 ;  /* 0x0000001c1b067210 */ /* 0x004fc80007ffe006 */
[----:B----4-:R-:W-:-:S04]  /*0600*/  IADD3 R6, PT, PT, R25, R6, R26 ;  /* 0x0000000619067210 */ /* 0x010fc80007ffe01a */
[----:B---3--:R-:W-:-:S04]  /*0610*/  IADD3 R6, PT, PT, R23, R6, R24 ;  /* 0x0000000617067210 */ /* 0x008fc80007ffe018 */
[----:B-----5:R-:W-:-:S04]  /*0620*/  IADD3 R6, PT, PT, R11, R6, R22 ;  /* 0x000000060b067210 */ /* 0x020fc80007ffe016 */
[----:B------:R-:W-:-:S04]  /*0630*/  IADD3 R6, PT, PT, R9, R6, R10 ;  /* 0x0000000609067210 */ /* 0x000fc80007ffe00a */
[----:B------:R-:W-:-:S04]  /*0640*/  IADD3 R6, PT, PT, R18, R6, R29 ;  /* 0x0000000612067210 */ /* 0x000fc80007ffe01d */
[----:B------:R-:W-:-:S04]  /*0650*/  IADD3 R6, PT, PT, R17, R6, R14 ;  /* 0x0000000611067210 */ /* 0x000fc80007ffe00e */
[----:B------:R-:W-:Y:S01]  /*0660*/  IADD3 R28, PT, PT, R13, R6, R20 ;  /* 0x000000060d1c7210 */ /* 0x000fe20007ffe014 */
[----:B------:R-:W-:Y:S06]  /*0670*/  @!P1 BRA `(.L_x_8) ;  /* 0xfffffffc00409947 */ /* 0x000fec000383ffff */
.L_x_7:
[----:B------:R-:W-:Y:S05]  /*0680*/  BSYNC.RECONVERGENT B3 ;  /* 0x0000000000037941 */ /* 0x000fea0003800200 */
.L_x_6:
[----:B------:R-:W-:Y:S01]  /*0690*/  IADD3 R6, PT, PT, -R8, RZ, RZ ;  /* 0x000000ff08067210 */ /* 0x000fe20007ffe1ff */
[----:B------:R-:W-:Y:S03]  /*06a0*/  BSSY.RECONVERGENT B3, `(.L_x_9) ;  /* 0x000001c000037945 */ /* 0x000fe60003800200 */
[----:B------:R-:W-:-:S13]  /*06b0*/  ISETP.GT.AND P1, PT, R6, 0x4, PT ;  /* 0x000000040600780c */ /* 0x000fda0003f24270 */
[----:B------:R-:W-:Y:S05]  /*06c0*/  @!P1 BRA `(.L_x_10) ;  /* 0x0000000000649947 */ /* 0x000fea0003800000 */
[----:B------:R-:W0:Y:S01]  /*06d0*/  LDC.64 R10, c[0x0][0x388] ;  /* 0x0000e200ff0a7b82 */ /* 0x000e220000000a00 */
[----:B------:R-:W-:Y:S02]  /*06e0*/  IMAD R9, R4, 0x4, R7 ;  /* 0x0000000404097824 */ /* 0x000fe400078e0207 */
[----:B0-----:R-:W-:-:S04]  /*06f0*/  IMAD.WIDE R20, R7, 0x2, R10 ;  /* 0x0000000207147825 */ /* 0x001fc800078e020a */
[----:B------:R-:W-:-:S04]  /*0700*/  IMAD.WIDE R6, R9, 0x2, R10 ;  /* 0x0000000209067825 */ /* 0x000fc800078e020a */
[C---:B------:R-:W-:Y:S02]  /*0710*/  IMAD.WIDE R14, R4.reuse, 0x2, R20 ;  /* 0x00000002040e7825 */ /* 0x040fe400078e0214 */
[----:B------:R-:W2:Y:S02]  /*0720*/  LDG.E.S16 R21, desc[UR6][R20.64] ;  /* 0x0000000614157981 */ /* 0x000ea4000c1e1700 */
[C---:B------:R-:W-:Y:S02]  /*0730*/  IMAD.WIDE R12, R4.reuse, 0x2, R6 ;  /* 0x00000002040c7825 */ /* 0x040fe400078e0206 */
[----:B------:R0:W3:Y:S02]  /*0740*/  LDG.E.S16 R6, desc[UR6][R6.64] ;  /* 0x0000000606067981 */ /* 0x0000e4000c1e1700 */
[C---:B------:R-:W-:Y:S02]  /*0750*/  IMAD.WIDE R10, R4.reuse, 0x2, R14 ;  /* 0x00000002040a7825 */ /* 0x040fe400078e020e */
[----:B------:R-:W2:Y:S02]  /*0760*/  LDG.E.S16 R14, desc[UR6][R14.64] ;  /* 0x000000060e0e7981 */ /* 0x000ea4000c1e1700 */
[----:B------:R-:W-:-:S02]  /*0770*/  IMAD.WIDE R18, R4, 0x2, R12 ;  /* 0x0000000204127825 */ /* 0x000fc400078e020c */
[----:B------:R-:W3:Y:S02]  /*0780*/  LDG.E.S16 R12, desc[UR6][R12.64] ;  /* 0x000000060c0c7981 */ /* 0x000ee4000c1e1700 */
[C---:B------:R-:W-:Y:S02]  /*0790*/  IMAD.WIDE R16, R4.reuse, 0x2, R10 ;  /* 0x0000000204107825 */ /* 0x040fe400078e020a */
[----:B------:R-:W4:Y:S02]  /*07a0*/  LDG.E.S16 R10, desc[UR6][R10.64] ;  /* 0x000000060a0a7981 */ /* 0x000f24000c1e1700 */
[C---:B------:R-:W-:Y:S02]  /*07b0*/  IMAD.WIDE R22, R4.reuse, 0x2, R18 ;  /* 0x0000000204167825 */ /* 0x040fe400078e0212 */
[----:B------:R-:W4:Y:S04]  /*07c0*/  LDG.E.S16 R16, desc[UR6][R16.64] ;  /* 0x0000000610107981 */ /* 0x000f28000c1e1700 */
[----:B------:R-:W5:Y:S04]  /*07d0*/  LDG.E.S16 R18, desc[UR6][R18.64] ;  /* 0x0000000612127981 */ /* 0x000f68000c1e1700 */
[----:B------:R-:W5:Y:S01]  /*07e0*/  LDG.E.S16 R22, desc[UR6][R22.64] ;  /* 0x0000000616167981 */ /* 0x000f62000c1e1700 */
[----:B------:R-:W-:Y:S01]  /*07f0*/  PLOP3.LUT P0, PT, PT, PT, PT, 0x8, 0x80 ;  /* 0x000000000080781c */ /* 0x000fe20003f0e170 */
[----:B0-----:R-:W-:Y:S01]  /*0800*/  IMAD R7, R4, 0x4, R9 ;  /* 0x0000000404077824 */ /* 0x001fe200078e0209 */
[----:B------:R-:W-:-:S02]  /*0810*/  IADD3 R8, PT, PT, R8, 0x8, RZ ;  /* 0x0000000808087810 */ /* 0x000fc40007ffe0ff */
[----:B--2---:R-:W-:-:S04]  /*0820*/  IADD3 R21, PT, PT, R14, R28, R21 ;  /* 0x0000001c0e157210 */ /* 0x004fc80007ffe015 */
[----:B----4-:R-:W-:-:S04]  /*0830*/  IADD3 R21, PT, PT, R16, R21, R10 ;  /* 0x0000001510157210 */ /* 0x010fc80007ffe00a */
[----:B---3--:R-:W-:-:S04]  /*0840*/  IADD3 R21, PT, PT, R12, R21, R6 ;  /* 0x000000150c157210 */ /* 0x008fc80007ffe006 */
[----:B-----5:R-:W-:-:S07]  /*0850*/  IADD3 R28, PT, PT, R22, R21, R18 ;  /* 0x00000015161c7210 */ /* 0x020fce0007ffe012 */
.L_x_10:
[----:B------:R-:W-:Y:S05]  /*0860*/  BSYNC.RECONVERGENT B3 ;  /* 0x0000000000037941 */ /* 0x000fea0003800200 */
.L_x_9:
[----:B------:R-:W-:-:S13]  /*0870*/  ISETP.NE.OR P0, PT, R8, RZ, P0 ;  /* 0x000000ff0800720c */ /* 0x000fda0000705670 */
[----:B------:R-:W-:Y:S05]  /*0880*/  @!P0 BREAK.RELIABLE B0 ;  /* 0x0000000000008942 */ /* 0x000fea0003800100 */
[----:B------:R-:W-:Y:S05]  /*0890*/  @!P0 BRA `(.L_x_3) ;  /* 0x0000000000408947 */ /* 0x000fea0003800000 */
.L_x_5:
[----:B------:R-:W-:Y:S05]  /*08a0*/  BSYNC.RELIABLE B0 ;  /* 0x0000000000007941 */ /* 0x000fea0003800100 */
.L_x_4:
[----:B------:R-:W0:Y:S02]  /*08b0*/  LDC.64 R10, c[0x0][0x388] ;  /* 0x0000e200ff0a7b82 */ /* 0x000e240000000a00 */
[----:B0-----:R-:W-:-:S04]  /*08c0*/  IMAD.WIDE R10, R7, 0x2, R10 ;  /* 0x00000002070a7825 */ /* 0x001fc800078e020a */
[C---:B------:R-:W-:Y:S02]  /*08d0*/  IMAD.WIDE R12, R4.reuse, 0x2, R10 ;  /* 0x00000002040c7825 */ /* 0x040fe400078e020a */
[----:B------:R-:W2:Y:S02]  /*08e0*/  LDG.E.S16 R11, desc[UR6][R10.64] ;  /* 0x000000060a0b7981 */ /* 0x000ea4000c1e1700 */
[C---:B------:R-:W-:Y:S02]  /*08f0*/  IMAD.WIDE R14, R4.reuse, 0x2, R12 ;  /* 0x00000002040e7825 */ /* 0x040fe400078e020c */
[----:B------:R-:W2:Y:S02]  /*0900*/  LDG.E.S16 R12, desc[UR6][R12.64] ;  /* 0x000000060c0c7981 */ /* 0x000ea4000c1e1700 */
[----:B------:R-:W-:Y:S02]  /*0910*/  IMAD.WIDE R16, R4, 0x2, R14 ;  /* 0x0000000204107825 */ /* 0x000fe400078e020e */
[----:B------:R-:W3:Y:S04]  /*0920*/  LDG.E.S16 R15, desc[UR6][R14.64] ;  /* 0x000000060e0f7981 */ /* 0x000ee8000c1e1700 */
[----:B------:R-:W3:Y:S01]  /*0930*/  LDG.E.S16 R16, desc[UR6][R16.64] ;  /* 0x0000000610107981 */ /* 0x000ee2000c1e1700 */
[----:B------:R-:W-:-:S04]  /*0940*/  IADD3 R8, PT, PT, R8, 0x4, RZ ;  /* 0x0000000408087810 */ /* 0x000fc80007ffe0ff */
[----:B------:R-:W-:Y:S01]  /*0950*/  ISETP.NE.AND P0, PT, R8, RZ, PT ;  /* 0x000000ff0800720c */ /* 0x000fe20003f05270 */
[----:B------:R-:W-:Y:S01]  /*0960*/  IMAD R7, R4, 0x4, R7 ;  /* 0x0000000404077824 */ /* 0x000fe200078e0207 */
[----:B--2---:R-:W-:-:S04]  /*0970*/  IADD3 R28, PT, PT, R12, R28, R11 ;  /* 0x0000001c0c1c7210 */ /* 0x004fc80007ffe00b */
[----:B---3--:R-:W-:-:S07]  /*0980*/  IADD3 R28, PT, PT, R16, R28, R15 ;  /* 0x0000001c101c7210 */ /* 0x008fce0007ffe00f */
[----:B------:R-:W-:Y:S05]  /*0990*/  @P0 BRA `(.L_x_4) ;  /* 0xfffffffc00c40947 */ /* 0x000fea000383ffff */
.L_x_3:
[----:B------:R-:W-:Y:S05]  /*09a0*/  BSYNC.RECONVERGENT B1 ;  /* 0x0000000000017941 */ /* 0x000fea0003800200 */
.L_x_2:
[----:B------:R-:W-:-:S13]  /*09b0*/  ISETP.NE.AND P0, PT, R5, RZ, PT ;  /* 0x000000ff0500720c */ /* 0x000fda0003f05270 */
[----:B------:R-:W-:Y:S05]  /*09c0*/  @!P0 BRA `(.L_x_1) ;  /* 0x0000000000248947 */ /* 0x000fea0003800000 */
[----:B------:R-:W0:Y:S01]  /*09d0*/  LDC.64 R8, c[0x0][0x388] ;  /* 0x0000e200ff087b82 */ /* 0x000e220000000a00 */
[----:B------:R-:W-:-:S07]  /*09e0*/  IADD3 R5, PT, PT, -R5, RZ, RZ ;  /* 0x000000ff05057210 */ /* 0x000fce0007ffe1ff */
.L_x_11:
[----:B0-----:R-:W-:-:S06]  /*09f0*/  IMAD.WIDE R10, R7, 0x2, R8 ;  /* 0x00000002070a7825 */ /* 0x001fcc00078e0208 */
[----:B------:R-:W2:Y:S01]  /*0a00*/  LDG.E.S16 R11, desc[UR6][R10.64] ;  /* 0x000000060a0b7981 */ /* 0x000ea2000c1e1700 */
[----:B------:R-:W-:Y:S01]  /*0a10*/  VIADD R5, R5, 0x1 ;  /* 0x0000000105057836 */ /* 0x000fe20000000000 */
[----:B------:R-:W-:-:S04]  /*0a20*/  IADD3 R7, PT, PT, R4, R7, RZ ;  /* 0x0000000704077210 */ /* 0x000fc80007ffe0ff */
[----:B------:R-:W-:Y:S01]  /*0a30*/  ISETP.NE.AND P0, PT, R5, RZ, PT ;  /* 0x000000ff0500720c */ /* 0x000fe20003f05270 */
[----:B--2---:R-:W-:-:S12]  /*0a40*/  IMAD.IADD R28, R11, 0x1, R28 ;  /* 0x000000010b1c7824 */ /* 0x004fd800078e021c */
[----:B------:R-:W-:Y:S05]  /*0a50*/  @P0 BRA `(.L_x_11) ;  /* 0xfffffffc00e40947 */ /* 0x000fea000383ffff */
.L_x_1:
[----:B------:R-:W-:Y:S05]  /*0a60*/  BSYNC.RECONVERGENT B2 ;  /* 0x0000000000027941 */ /* 0x000fea0003800200 */
.L_x_0:
[----:B------:R-:W-:Y:S05]  /*0a70*/  WARPSYNC.ALL ;  /* 0x0000000000007948 */ /* 0x000fea0003800000 */
[----:B------:R-:W0:Y:S01]  /*0a80*/  S2UR UR5, SR_CgaCtaId ;  /* 0x00000000000579c3 */ /* 0x000e220000008800 */
[----:B------:R-:W-:Y:S01]  /*0a90*/  UMOV UR4, 0x400 ;  /* 0x0000040000047882 */ /* 0x000fe20000000000 */
[----:B------:R-:W-:Y:S02]  /*0aa0*/  ISETP.GE.U32.AND P1, PT, R2, 0x2, PT ;  /* 0x000000020200780c */ /* 0x000fe40003f26070 */
[----:B------:R-:W-:Y:S01]  /*0ab0*/  ISETP.NE.AND P0, PT, R0, RZ, PT ;  /* 0x000000ff0000720c */ /* 0x000fe20003f05270 */
[----:B0-----:R-:W-:-:S06]  /*0ac0*/  ULEA UR4, UR5, UR4, 0x18 ;  /* 0x0000000405047291 */ /* 0x001fcc000f8ec0ff */
[----:B------:R-:W-:-:S05]  /*0ad0*/  LEA R5, R0, UR4, 0x2 ;  /* 0x0000000400057c11 */ /* 0x000fca000f8e10ff */
[----:B------:R0:W-:Y:S01]  /*0ae0*/  STS [R5], R28 ;  /* 0x0000001c05007388 */ /* 0x0001e20000000800 */
[----:B------:R-:W-:Y:S06]  /*0af0*/  BAR.SYNC.DEFER_BLOCKING 0x0 ;  /* 0x0000000000007b1d */ /* 0x000fec0000010000 */
[----:B------:R-:W-:Y:S05]  /*0b00*/  @!P1 BRA `(.L_x_12) ;  /* 0x00000000002c9947 */ /* 0x000fea0003800000 */
.L_x_13:
[----:B------:R-:W-:-:S04]  /*0b10*/  SHF.R.U32.HI R8, RZ, 0x1, R2 ;  /* 0x00000001ff087819 */ /* 0x000fc80000011602 */
[----:B------:R-:W-:-:S13]  /*0b20*/  ISETP.GE.U32.AND P1, PT, R0, R8, PT ;  /* 0x000000080000720c */ /* 0x000fda0003f26070 */
[----:B------:R-:W-:Y:S01]  /*0b30*/  @!P1 LEA R4, R8, R5, 0x2 ;  /* 0x0000000508049211 */ /* 0x000fe200078e10ff */
[----:B------:R-:W-:Y:S05]  /*0b40*/  @!P1 LDS R7, [R5] ;  /* 0x0000000005079984 */ /* 0x000fea0000000800 */
[----:B------:R-:W1:Y:S02]  /*0b50*/  @!P1 LDS R4, [R4] ;  /* 0x0000000004049984 */ /* 0x000e640000000800 */
[----:B-1----:R-:W-:-:S05]  /*0b60*/  @!P1 IMAD.IADD R6, R4, 0x1, R7 ;  /* 0x0000000104069824 */ /* 0x002fca00078e0207 */
[----:B------:R1:W-:Y:S01]  /*0b70*/  @!P1 STS [R5], R6 ;  /* 0x0000000605009388 */ /* 0x0003e20000000800 */
[----:B------:R-:W-:Y:S01]  /*0b80*/  BAR.SYNC.DEFER_BLOCKING 0x0 ;  /* 0x0000000000007b1d */ /* 0x000fe20000010000 */
[----:B------:R-:W-:Y:S02]  /*0b90*/  ISETP.GT.U32.AND P1, PT, R2, 0x3, PT ;  /* 0x000000030200780c */ /* 0x000fe40003f24070 */
[----:B------:R-:W-:-:S11]  /*0ba0*/  MOV R2, R8 ;  /* 0x0000000800027202 */ /* 0x000fd60000000f00 */
[----:B-1----:R-:W-:Y:S05]  /*0bb0*/  @P1 BRA `(.L_x_13) ;  /* 0xfffffffc00d41947 */ /* 0x002fea000383ffff */
.L_x_12:
[----:B------:R-:W-:Y:S05]  /*0bc0*/  @P0 EXIT ;  /* 0x000000000000094d */ /* 0x000fea0003800000 */
[----:B------:R-:W1:Y:S01]  /*0bd0*/  S2UR UR5, SR_CgaCtaId ;  /* 0x00000000000579c3 */ /* 0x000e620000008800 */
[----:B------:R-:W-:-:S07]  /*0be0*/  UMOV UR4, 0x400 ;  /* 0x0000040000047882 */ /* 0x000fce0000000000 */
[----:B0-----:R-:W0:Y:S01]  /*0bf0*/  LDC.64 R4, c[0x0][0x380] ;  /* 0x0000e000ff047b82 */ /* 0x001e220000000a00 */
[----:B-1----:R-:W-:Y:S01]  /*0c00*/  ULEA UR4, UR5, UR4, 0x18 ;  /* 0x0000000405047291 */ /* 0x002fe2000f8ec0ff */
[----:B0-----:R-:W-:-:S08]  /*0c10*/  IMAD.WIDE.U32 R2, R3, 0x2, R4 ;  /* 0x0000000203027825 */ /* 0x001fd000078e0004 */
[----:B------:R-:W0:Y:S04]  /*0c20*/  LDS R7, [UR4] ;  /* 0x00000004ff077984 */ /* 0x000e280008000800 */
[----:B0-----:R-:W-:Y:S01]  /*0c30*/  STG.E.U16 desc[UR6][R2.64], R7 ;  /* 0x0000000702007986 */ /* 0x001fe2000c101506 */
[----:B------:R-:W-:Y:S05]  /*0c40*/  EXIT ;  /* 0x000000000000794d */ /* 0x000fea0003800000 */
.L_x_14:
[----:B------:R-:W-:-:S00]  /*0c50*/  BRA `(.L_x_14) ;  /* 0xfffffffc00fc7947 */ /* 0x000fc0000383ffff */
[----:B------:R-:W-:-:S00]  /*0c60*/  NOP ;  /* 0x0000000000007918 */ /* 0x000fc00000000000 */
        /* <DEDUP_REMOVED lines=9> */
.L_x_62:


//--------------------- .text._Z11debugPrintsPsi  --------------------------
	.section	.text._Z11debugPrintsPsi,"ax",@progbits
	.align	128
        .global         _Z11debugPrintsPsi
        .type           _Z11debugPrintsPsi,@function
        .size           _Z11debugPrintsPsi,(.L_x_63 - _Z11debugPrintsPsi)
        .other          _Z11debugPrintsPsi,@"STO_CUDA_ENTRY STV_DEFAULT"
_Z11debugPrintsPsi:
.text._Z11debugPrintsPsi:
[----:B------:R-:W0:Y:S08]  /*0000*/  LDC R1, c[0x0][0x37c] ;  /* 0x0000df00ff017b82 */ /* 0x000e300000000800 */
[----:B------:R-:W1:Y:S01]  /*0010*/  LDC R22, c[0x0][0x388] ;  /* 0x0000e200ff167b82 */ /* 0x000e620000000800 */
[----:B------:R-:W2:Y:S01]  /*0020*/  LDCU UR4, c[0x0][0x2f8] ;  /* 0x00005f00ff0477ac */ /* 0x000ea20008000800 */
[----:B0-----:R-:W-:Y:S01]  /*0030*/  VIADD R1, R1, 0xfffffff8 ;  /* 0xfffffff801017836 */ /* 0x001fe20000000000 */
[----:B------:R-:W0:Y:S04]  /*0040*/  LDCU UR5, c[0x0][0x2fc] ;  /* 0x00005f80ff0577ac */ /* 0x000e280008000800 */
[----:B--2---:R-:W-:-:S02]  /*0050*/  IADD3 R18, P1, PT, R1, UR4, RZ ;  /* 0x0000000401127c10 */ /* 0x004fc4000ff3e0ff */
[----:B-1----:R-:W-:-:S03]  /*0060*/  ISETP.GE.AND P0, PT, R22, -0x1, PT ;  /* 0xffffffff1600780c */ /* 0x002fc60003f06270 */
[----:B0-----:R-:W-:-:S10]  /*0070*/  IMAD.X R2, RZ, RZ, UR5, P1 ;  /* 0x00000005ff027e24 */ /* 0x001fd400088e06ff */
[----:B------:R-:W-:Y:S05]  /*0080*/  @!P0 BRA `(.L_x_15) ;  /* 0x0000000c00d88947 */ /* 0x000fea0003800000 */
[----:B------:R-:W0:Y:S01]  /*0090*/  LDCU.64 UR4, c[0x0][0x380] ;  /* 0x00007000ff0477ac */ /* 0x000e220008000a00 */
[----:B------:R-:W-:Y:S01]  /*00a0*/  BSSY.RECONVERGENT B8, `(.L_x_15) ;  /* 0x00000f4000087945 */ /* 0x000fe20003800200 */
[----:B------:R-:W-:Y:S02]  /*00b0*/  VIADD R22, R22, 0x2 ;  /* 0x0000000216167836 */ /* 0x000fe40000000000 */
[----:B------:R-:W-:Y:S01]  /*00c0*/  IMAD.MOV.U32 R19, RZ, RZ, RZ ;  /* 0x000000ffff137224 */ /* 0x000fe200078e00ff */
[----:B------:R-:W1:Y:S01]  /*00d0*/  LDCU.64 UR36, c[0x0][0x358] ;  /* 0x00006b00ff2477ac */ /* 0x000e620008000a00 */
[----:B0-----:R-:W-:-:S04]  /*00e0*/  UIADD3 URZ, UP0, UPT, UR4, 0x4, URZ ;  /* 0x0000000404ff7890 */ /* 0x001fc8000ff1e0ff */
[----:B------:R-:W-:-:S12]  /*00f0*/  UIADD3.X UR38, UPT, UPT, URZ, UR5, URZ, UP0, !UPT ;  /* 0x00000005ff267290 */ /* 0x000fd800087fe4ff */
.L_x_48:
[C---:B------:R-:W-:Y:S01]  /*0100*/  ISETP.GE.AND P0, PT, R22.reuse, 0x4, PT ;  /* 0x000000041600780c */ /* 0x040fe20003f06270 */
[C---:B------:R-:W-:Y:S01]  /*0110*/  IMAD R25, R22.reuse, R19, RZ ;  /* 0x0000001316197224 */ /* 0x040fe200078e02ff */
[----:B------:R-:W-:Y:S01]  /*0120*/  VIMNMX R6, PT, PT, R22, 0x1, !PT ;  /* 0x0000000116067848 */ /* 0x000fe20007fe0100 */
[----:B------:R-:W-:Y:S02]  /*0130*/  VIADD R19, R19, 0x1 ;  /* 0x0000000113137836 */ /* 0x000fe40000000000 */
[----:B------:R-:W-:-:S03]  /*0140*/  IMAD.MOV.U32 R0, RZ, RZ, RZ ;  /* 0x000000ffff007224 */ /* 0x000fc600078e00ff */
[----:B------:R-:W-:-:S04]  /*0150*/  ISETP.NE.AND P1, PT, R19, R6, PT ;  /* 0x000000061300720c */ /* 0x000fc80003f25270 */
[----:B------:R-:W-:Y:S01]  /*0160*/  P2R R23, PR, RZ, 0x2 ;  /* 0x00000002ff177803 */ /* 0x000fe20000000000 */
[----:B------:R-:W-:Y:S08]  /*0170*/  @!P0 BRA `(.L_x_16) ;  /* 0x0000000800008947 */ /* 0x000ff00003800000 */
[----:B------:R-:W0:Y:S01]  /*0180*/  LDCU UR4, c[0x0][0x380] ;  /* 0x00007000ff0477ac */ /* 0x000e220008000800 */
[----:B------:R-:W-:Y:S01]  /*0190*/  IMAD.U32 R5, RZ, RZ, UR38 ;  /* 0x00000026ff057e24 */ /* 0x000fe2000f8e00ff */
[----:B------:R-:W-:Y:S01]  /*01a0*/  LOP3.LUT R6, R6, 0x7ffffffc, RZ, 0xc0, !PT ;  /* 0x7ffffffc06067812 */ /* 0x000fe200078ec0ff */
[----:B------:R-:W-:Y:S04]  /*01b0*/  BSSY.RECONVERGENT B7, `(.L_x_17) ;  /* 0x000007a000077945 */ /* 0x000fe80003800200 */
[----:B------:R-:W-:Y:S01]  /*01c0*/  IMAD.MOV R24, RZ, RZ, -R6 ;  /* 0x000000ffff187224 */ /* 0x000fe200078e0a06 */
[----:B0-----:R-:W-:-:S06]  /*01d0*/  UIADD3 UR4, UPT, UPT, UR4, 0x4, URZ ;  /* 0x0000000404047890 */ /* 0x001fcc000fffe0ff */
[----:B------:R-:W-:-:S04]  /*01e0*/  IMAD.U32 R4, RZ, RZ, UR4 ;  /* 0x00000004ff047e24 */ /* 0x000fc8000f8e00ff */
[----:B------:R-:W-:-:S04]  /*01f0*/  IMAD.WIDE.U32 R4, R25, 0x2, R4 ;  /* 0x0000000219047825 */ /* 0x000fc800078e0004 */
[----:B------:R-:W-:Y:S02]  /*0200*/  IMAD.MOV.U32 R16, RZ, RZ, R4 ;  /* 0x000000ffff107224 */ /* 0x000fe400078e0004 */
[----:B------:R-:W-:-:S07]  /*0210*/  IMAD.MOV.U32 R17, RZ, RZ, R5 ;  /* 0x000000ffff117224 */ /* 0x000fce00078e0005 */
.L_x_34:
[----:B-1----:R-:W2:Y:S01]  /*0220*/  LDG.E.U16 R10, desc[UR36][R16.64+-0x4] ;  /* 0xfffffc24100a7981 */ /* 0x002ea2000c1e1500 */
[----:B------:R-:W-:Y:S01]  /*0230*/  VIADD R24, R24, 0x4 ;  /* 0x0000000418187836 */ /* 0x000fe20000000000 */
[----:B------:R-:W-:Y:S04]  /*0240*/  BSSY.RECONVERGENT B6, `(.L_x_18) ;  /* 0x000001b000067945 */ /* 0x000fe80003800200 */
[----:B------:R-:W-:-:S04]  /*0250*/  ISETP.NE.AND P1, PT, R24, RZ, PT ;  /* 0x000000ff1800720c */ /* 0x000fc80003f25270 */
[----:B------:R-:W-:Y:S02]  /*0260*/  P2R R26, PR, RZ, 0x2 ;  /* 0x00000002ff1a7803 */ /* 0x000fe40000000000 */
[----:B--2---:R-:W-:-:S04]  /*0270*/  PRMT R0, R10, 0x9910, RZ ;  /* 0x000099100a007816 */ /* 0x004fc800000000ff */
[----:B------:R-:W-:-:S13]  /*0280*/  ISETP.GT.AND P0, PT, R0, -0x1, PT ;  /* 0xffffffff0000780c */ /* 0x000fda0003f04270 */
[----:B------:R-:W-:Y:S05]  /*0290*/  @P0 BRA `(.L_x_19) ;  /* 0x00000000002c0947 */ /* 0x000fea0003800000 */
[----:B------:R-:W-:Y:S01]  /*02a0*/  MOV R8, 0x18 ;  /* 0x0000001800087802 */ /* 0x000fe20000000f00 */
[----:B------:R0:W-:Y:S01]  /*02b0*/  STL [R1], R0 ;  /* 0x0000000001007387 */ /* 0x0001e20000100800 */
[----:B------:R-:W1:Y:S01]  /*02c0*/  LDCU.64 UR4, c[0x4][URZ] ;  /* 0x01000000ff0477ac */ /* 0x000e620008000a00 */
[----:B------:R-:W-:Y:S02]  /*02d0*/  IMAD.MOV.U32 R6, RZ, RZ, R18 ;  /* 0x000000ffff067224 */ /* 0x000fe400078e0012 */
[----:B------:R-:W-:Y:S01]  /*02e0*/  IMAD.MOV.U32 R7, RZ, RZ, R2 ;  /* 0x000000ffff077224 */ /* 0x000fe200078e0002 */
[----:B------:R-:W2:Y:S01]  /*02f0*/  LDC.64 R8, c[0x4][R8] ;  /* 0x0100000008087b82 */ /* 0x000ea20000000a00 */
[----:B-1----:R-:W-:Y:S01]  /*0300*/  MOV R4, UR4 ;  /* 0x0000000400047c02 */ /* 0x002fe20008000f00 */
[----:B0-----:R-:W-:-:S07]  /*0310*/  IMAD.U32 R5, RZ, RZ, UR5 ;  /* 0x00000005ff057e24 */ /* 0x001fce000f8e00ff */
[----:B------:R-:W-:-:S07]  /*0320*/  LEPC R20, `(.L_x_20) ;  /* 0x000000001014794e */ /* 0x000fce0000000000 */
[----:B--2---:R-:W-:Y:S05]  /*0330*/  CALL.ABS.NOINC R8 ;  /* 0x0000000008007343 */ /* 0x004fea0003c00000 */
.L_x_20:
[----:B------:R-:W-:Y:S05]  /*0340*/  BRA `(.L_x_21) ;  /* 0x0000000000287947 */ /* 0x000fea0003800000 */
.L_x_19:
[----:B------:R-:W-:Y:S01]  /*0350*/  MOV R8, 0x18 ;  /* 0x0000001800087802 */ /* 0x000fe20000000f00 */
[----:B------:R0:W-:Y:S01]  /*0360*/  STL [R1], R10 ;  /* 0x0000000a01007387 */ /* 0x0001e20000100800 */
[----:B------:R-:W1:Y:S01]  /*0370*/  LDCU.64 UR4, c[0x4][0x8] ;  /* 0x01000100ff0477ac */ /* 0x000e620008000a00 */
[----:B------:R-:W-:Y:S02]  /*0380*/  IMAD.MOV.U32 R6, RZ, RZ, R18 ;  /* 0x000000ffff067224 */ /* 0x000fe400078e0012 */
[----:B------:R-:W-:Y:S01]  /*0390*/  IMAD.MOV.U32 R7, RZ, RZ, R2 ;  /* 0x000000ffff077224 */ /* 0x000fe200078e0002 */
[----:B------:R-:W2:Y:S01]  /*03a0*/  LDC.64 R8, c[0x4][R8] ;  /* 0x0100000008087b82 */ /* 0x000ea20000000a00 */
[----:B-1----:R-:W-:Y:S02]  /*03b0*/  IMAD.U32 R4, RZ, RZ, UR4 ;  /* 0x00000004ff047e24 */ /* 0x002fe4000f8e00ff */
[----:B0-----:R-:W-:-:S07]  /*03c0*/  IMAD.U32 R5, RZ, RZ, UR5 ;  /* 0x00000005ff057e24 */ /* 0x001fce000f8e00ff */
[----:B------:R-:W-:-:S07]  /*03d0*/  LEPC R20, `(.L_x_21) ;  /* 0x000000001014794e */ /* 0x000fce0000000000 */
[----:B--2---:R-:W-:Y:S05]  /*03e0*/  CALL.ABS.NOINC R8 ;  /* 0x0000000008007343 */ /* 0x004fea0003c00000 */
.L_x_21:
[----:B------:R-:W-:Y:S05]  /*03f0*/  BSYNC.RECONVERGENT B6 ;  /* 0x0000000000067941 */ /* 0x000fea0003800200 */
.L_x_18:
[----:B------:R-:W2:Y:S01]  /*0400*/  LDG.E.U16 R10, desc[UR36][R16.64+-0x2] ;  /* 0xfffffe24100a7981 */ /* 0x000ea2000c1e1500 */
[----:B------:R-:W-:Y:S01]  /*0410*/  BSSY.RECONVERGENT B6, `(.L_x_22) ;  /* 0x0000019000067945 */ /* 0x000fe20003800200 */
[----:B--2---:R-:W-:-:S04]  /*0420*/  PRMT R0, R10, 0x9910, RZ ;  /* 0x000099100a007816 */ /* 0x004fc800000000ff */
[----:B------:R-:W-:-:S13]  /*0430*/  ISETP.GE.AND P0, PT, R0, RZ, PT ;  /* 0x000000ff0000720c */ /* 0x000fda0003f06270 */
[----:B------:R-:W-:Y:S05]  /*0440*/  @!P0 BRA `(.L_x_23) ;  /* 0x00000000002c8947 */ /* 0x000fea0003800000 */
[----:B------:R-:W-:Y:S01]  /*0450*/  MOV R8, 0x18 ;  /* 0x0000001800087802 */ /* 0x000fe20000000f00 */
[----:B------:R0:W-:Y:S01]  /*0460*/  STL [R1], R10 ;  /* 0x0000000a01007387 */ /* 0x0001e20000100800 */
[----:B------:R-:W1:Y:S01]  /*0470*/  LDCU.64 UR4, c[0x4][0x8] ;  /* 0x01000100ff0477ac */ /* 0x000e620008000a00 */
[----:B------:R-:W-:Y:S01]  /*0480*/  IMAD.MOV.U32 R6, RZ, RZ, R18 ;  /* 0x000000ffff067224 */ /* 0x000fe200078e0012 */
[----:B------:R-:W-:Y:S02]  /*0490*/  MOV R7, R2 ;  /* 0x0000000200077202 */ /* 0x000fe40000000f00 */
[----:B------:R-:W2:Y:S01]  /*04a0*/  LDC.64 R8, c[0x4][R8] ;  /* 0x0100000008087b82 */ /* 0x000ea20000000a00 */
[----:B-1----:R-:W-:Y:S02]  /*04b0*/  IMAD.U32 R4, RZ, RZ, UR4 ;  /* 0x00000004ff047e24 */ /* 0x002fe4000f8e00ff */
[----:B0-----:R-:W-:-:S07]  /*04c0*/  IMAD.U32 R5, RZ, RZ, UR5 ;  /* 0x00000005ff057e24 */ /* 0x001fce000f8e00ff */
[----:B------:R-:W-:-:S07]  /*04d0*/  LEPC R20, `(.L_x_24) ;  /* 0x000000001014794e */ /* 0x000fce0000000000 */
[----:B--2---:R-:W-:Y:S05]  /*04e0*/  CALL.ABS.NOINC R8 ;  /* 0x0000000008007343 */ /* 0x004fea0003c00000 */
.L_x_24:
[----:B------:R-:W-:Y:S05]  /*04f0*/  BRA `(.L_x_25) ;  /* 0x0000000000287947 */ /* 0x000fea0003800000 */
.L_x_23:
        /* <DEDUP_REMOVED lines=10> */
.L_x_25:
[----:B------:R-:W-:Y:S05]  /*05a0*/  BSYNC.RECONVERGENT B6 ;  /* 0x0000000000067941 */ /* 0x000fea0003800200 */
.L_x_22:
        /* <DEDUP_REMOVED lines=15> */
.L_x_28:
[----:B------:R-:W-:Y:S05]  /*06a0*/  BRA `(.L_x_29) ;  /* 0x0000000000287947 */ /* 0x000fea0003800000 */
.L_x_27:
[----:B------:R-:W-:Y:S01]  /*06b0*/  MOV R8, 0x18 ;  /* 0x0000001800087802 */ /* 0x000fe20000000f00 */
[----:B------:R0:W-:Y:S01]  /*06c0*/  STL [R1], R0 ;  /* 0x0000000001007387 */ /* 0x0001e20000100800 */
[----:B------:R-:W1:Y:S01]  /*06d0*/  LDCU.64 UR4, c[0x4][URZ] ;  /* 0x01000000ff0477ac */ /* 0x000e620008000a00 */
[----:B------:R-:W-:Y:S01]  /*06e0*/  MOV R6, R18 ;  /* 0x0000001200067202 */ /* 0x000fe20000000f00 */
[----:B------:R-:W-:Y:S02]  /*06f0*/  IMAD.MOV.U32 R7, RZ, RZ, R2 ;  /* 0x000000ffff077224 */ /* 0x000fe400078e0002 */
[----:B------:R-:W2:Y:S01]  /*0700*/  LDC.64 R8, c[0x4][R8] ;  /* 0x0100000008087b82 */ /* 0x000ea20000000a00 */
[----:B-1----:R-:W-:Y:S02]  /*0710*/  IMAD.U32 R4, RZ, RZ, UR4 ;  /* 0x00000004ff047e24 */ /* 0x002fe4000f8e00ff */
[----:B0-----:R-:W-:-:S07]  /*0720*/  IMAD.U32 R5, RZ, RZ, UR5 ;  /* 0x00000005ff057e24 */ /* 0x001fce000f8e00ff */
[----:B------:R-:W-:-:S07]  /*0730*/  LEPC R20, `(.L_x_29) ;  /* 0x000000001014794e */ /* 0x000fce0000000000 */
[----:B--2---:R-:W-:Y:S05]  /*0740*/  CALL.ABS.NOINC R8 ;  /* 0x0000000008007343 */ /* 0x004fea0003c00000 */
.L_x_29:
[----:B------:R-:W-:Y:S05]  /*0750*/  BSYNC.RECONVERGENT B6 ;  /* 0x0000000000067941 */ /* 0x000fea0003800200 */
.L_x_26:
        /* <DEDUP_REMOVED lines=15> */
.L_x_32:
[----:B------:R-:W-:Y:S05]  /*0850*/  BRA `(.L_x_33) ;  /* 0x0000000000287947 */ /* 0x000fea0003800000 */
.L_x_31:
        /* <DEDUP_REMOVED lines=10> */
.L_x_33:
[----:B------:R-:W-:Y:S05]  /*0900*/  BSYNC.RECONVERGENT B6 ;  /* 0x0000000000067941 */ /* 0x000fea0003800200 */
.L_x_30:
[----:B------:R-:W-:Y:S02]  /*0910*/  ISETP.NE.AND P6, PT, R26, RZ, PT ;  /* 0x000000ff1a00720c */ /* 0x000fe40003fc5270 */
[----:B------:R-:W-:-:S05]  /*0920*/  IADD3 R16, P0, PT, R16, 0x8, RZ ;  /* 0x0000000810107810 */ /* 0x000fca0007f1e0ff */
[----:B------:R-:W-:-:S06]  /*0930*/  IMAD.X R17, RZ, RZ, R17, P0 ;  /* 0x000000ffff117224 */ /* 0x000fcc00000e0611 */
[----:B------:R-:W-:Y:S05]  /*0940*/  @P6 BRA `(.L_x_34) ;  /* 0xfffffff800346947 */ /* 0x000fea000383ffff */
[----:B------:R-:W-:Y:S05]  /*0950*/  BSYNC.RECONVERGENT B7 ;  /* 0x0000000000077941 */ /* 0x000fea0003800200 */
.L_x_17:
[----:B------:R-:W-:-:S04]  /*0960*/  VIMNMX R0, PT, PT, R22, 0x1, !PT ;  /* 0x0000000116007848 */ /* 0x000fc80007fe0100 */
[----:B------:R-:W-:-:S07]  /*0970*/  LOP3.LUT R0, R0, 0x7ffffffc, RZ, 0xc0, !PT ;  /* 0x7ffffffc00007812 */ /* 0x000fce00078ec0ff */
.L_x_16:
[----:B------:R-:W-:-:S04]  /*0980*/  VIMNMX R24, PT, PT, R22, 0x1, !PT ;  /* 0x0000000116187848 */ /* 0x000fc80007fe0100 */
[----:B------:R-:W-:-:S04]  /*0990*/  LOP3.LUT R24, R24, 0x3, RZ, 0xc0, !PT ;  /* 0x0000000318187812 */ /* 0x000fc800078ec0ff */
[----:B------:R-:W-:-:S13]  /*09a0*/  ISETP.NE.AND P0, PT, R24, RZ, PT ;  /* 0x000000ff1800720c */ /* 0x000fda0003f05270 */
[----:B------:R-:W-:Y:S05]  /*09b0*/  @!P0 BRA `(.L_x_35) ;  /* 0x0000000400608947 */ /* 0x000fea0003800000 */
[----:B------:R-:W0:Y:S01]  /*09c0*/  LDC.64 R16, c[0x0][0x380] ;  /* 0x0000e000ff107b82 */ /* 0x000e220000000a00 */
[----:B------:R-:W-:-:S05]  /*09d0*/  IADD3 R25, PT, PT, R25, R0, RZ ;  /* 0x0000000019197210 */ /* 0x000fca0007ffe0ff */
[----:B0-----:R-:W-:-:S05]  /*09e0*/  IMAD.WIDE R16, R25, 0x2, R16 ;  /* 0x0000000219107825 */ /* 0x001fca00078e0210 */
[----:B-1----:R-:W2:Y:S01]  /*09f0*/  LDG.E.U16 R10, desc[UR36][R16.64] ;  /* 0x00000024100a7981 */ /* 0x002ea2000c1e1500 */
        /* <DEDUP_REMOVED lines=14> */
.L_x_38:
[----:B------:R-:W-:Y:S05]  /*0ae0*/  BRA `(.L_x_39) ;  /* 0x0000000000287947 */ /* 0x000fea0003800000 */
.L_x_37:
        /* <DEDUP_REMOVED lines=10> */
.L_x_39:
[----:B------:R-:W-:Y:S05]  /*0b90*/  BSYNC.RECONVERGENT B6 ;  /* 0x0000000000067941 */ /* 0x000fea0003800200 */
.L_x_36:
[----:B------:R-:W-:Y:S01]  /*0ba0*/  ISETP.NE.AND P0, PT, R24, 0x1, PT ;  /* 0x000000011800780c */ /* 0x000fe20003f05270 */
[----:B------:R-:W-:-:S12]  /*0bb0*/  BSSY.RECONVERGENT B7, `(.L_x_35) ;  /* 0x0000038000077945 */ /* 0x000fd80003800200 */
[----:B------:R-:W-:Y:S05]  /*0bc0*/  @!P0 BRA `(.L_x_40) ;  /* 0x0000000000d88947 */ /* 0x000fea0003800000 */
        /* <DEDUP_REMOVED lines=11> */
[----:B-1----:R-:W-:Y:S01]  /*0c80*/  IMAD.U32 R4, RZ, RZ, UR4 ;  /* 0x00000004ff047e24 */ /* 0x002fe2000f8e00ff */
[----:B0-----:R-:W-:-:S07]  /*0c90*/  MOV R5, UR5 ;  /* 0x0000000500057c02 */ /* 0x001fce0008000f00 */
[----:B------:R-:W-:-:S07]  /*0ca0*/  LEPC R20, `(.L_x_43) ;  /* 0x000000001014794e */ /* 0x000fce0000000000 */
[----:B--2---:R-:W-:Y:S05]  /*0cb0*/  CALL.ABS.NOINC R8 ;  /* 0x0000000008007343 */ /* 0x004fea0003c00000 */
.L_x_43:
[----:B------:R-:W-:Y:S05]  /*0cc0*/  BRA `(.L_x_44) ;  /* 0x0000000000287947 */ /* 0x000fea0003800000 */
.L_x_42:
        /* <DEDUP_REMOVED lines=10> */
.L_x_44:
[----:B------:R-:W-:Y:S05]  /*0d70*/  BSYNC.RECONVERGENT B6 ;  /* 0x0000000000067941 */ /* 0x000fea0003800200 */
.L_x_41:
[----:B------:R-:W-:-:S13]  /*0d80*/  ISETP.NE.AND P0, PT, R24, 0x2, PT ;  /* 0x000000021800780c */ /* 0x000fda0003f05270 */
[----:B------:R-:W-:Y:S05]  /*0d90*/  @!P0 BRA `(.L_x_40) ;  /* 0x0000000000648947 */ /* 0x000fea0003800000 */
[----:B------:R-:W2:Y:S02]  /*0da0*/  LDG.E.U16 R16, desc[UR36][R16.64+0x4] ;  /* 0x0000042410107981 */ /* 0x000ea4000c1e1500 */
[----:B--2---:R-:W-:-:S04]  /*0db0*/  PRMT R0, R16, 0x9910, RZ ;  /* 0x0000991010007816 */ /* 0x004fc800000000ff */
[----:B------:R-:W-:-:S13]  /*0dc0*/  ISETP.GE.AND P0, PT, R0, RZ, PT ;  /* 0x000000ff0000720c */ /* 0x000fda0003f06270 */
[----:B------:R-:W-:Y:S05]  /*0dd0*/  @!P0 BRA `(.L_x_45) ;  /* 0x00000000002c8947 */ /* 0x000fea0003800000 */
[----:B------:R-:W-:Y:S01]  /*0de0*/  MOV R0, 0x18 ;  /* 0x0000001800007802 */ /* 0x000fe20000000f00 */
[----:B------:R0:W-:Y:S01]  /*0df0*/  STL [R1], R16 ;  /* 0x0000001001007387 */ /* 0x0001e20000100800 */
[----:B------:R-:W1:Y:S01]  /*0e00*/  LDCU.64 UR4, c[0x4][0x8] ;  /* 0x01000100ff0477ac */ /* 0x000e620008000a00 */
[----:B------:R-:W-:Y:S01]  /*0e10*/  IMAD.MOV.U32 R6, RZ, RZ, R18 ;  /* 0x000000ffff067224 */ /* 0x000fe200078e0012 */
[----:B------:R0:W2:Y:S01]  /*0e20*/  LDC.64 R8, c[0x4][R0] ;  /* 0x0100000000087b82 */ /* 0x0000a20000000a00 */
[----:B------:R-:W-:Y:S01]  /*0e30*/  MOV R7, R2 ;  /* 0x0000000200077202 */ /* 0x000fe20000000f00 */
[----:B-1----:R-:W-:Y:S02]  /*0e40*/  IMAD.U32 R4, RZ, RZ, UR4 ;  /* 0x00000004ff047e24 */ /* 0x002fe4000f8e00ff */
[----:B0-----:R-:W-:-:S07]  /*0e50*/  IMAD.U32 R5, RZ, RZ, UR5 ;  /* 0x00000005ff057e24 */ /* 0x001fce000f8e00ff */
[----:B------:R-:W-:-:S07]  /*0e60*/  LEPC R20, `(.L_x_46) ;  /* 0x000000001014794e */ /* 0x000fce0000000000 */
[----:B--2---:R-:W-:Y:S05]  /*0e70*/  CALL.ABS.NOINC R8 ;  /* 0x0000000008007343 */ /* 0x004fea0003c00000 */
.L_x_46:
[----:B------:R-:W-:Y:S05]  /*0e80*/  BRA `(.L_x_40) ;  /* 0x0000000000287947 */ /* 0x000fea0003800000 */
.L_x_45:
[----:B------:R-:W-:Y:S01]  /*0e90*/  MOV R3, 0x18 ;  /* 0x0000001800037802 */ /* 0x000fe20000000f00 */
[----:B------:R0:W-:Y:S01]  /*0ea0*/  STL [R1], R0 ;  /* 0x0000000001007387 */ /* 0x0001e20000100800 */
[----:B------:R-:W1:Y:S01]  /*0eb0*/  LDCU.64 UR4, c[0x4][URZ] ;  /* 0x01000000ff0477ac */ /* 0x000e620008000a00 */
[----:B------:R-:W-:Y:S01]  /*0ec0*/  IMAD.MOV.U32 R6, RZ, RZ, R18 ;  /* 0x000000ffff067224 */ /* 0x000fe200078e0012 */
[----:B------:R0:W2:Y:S01]  /*0ed0*/  LDC.64 R8, c[0x4][R3] ;  /* 0x0100000003087b82 */ /* 0x0000a20000000a00 */
[----:B------:R-:W-:Y:S02]  /*0ee0*/  IMAD.MOV.U32 R7, RZ, RZ, R2 ;  /* 0x000000ffff077224 */ /* 0x000fe400078e0002 */
[----:B-1----:R-:W-:Y:S02]  /*0ef0*/  IMAD.U32 R4, RZ, RZ, UR4 ;  /* 0x00000004ff047e24 */ /* 0x002fe4000f8e00ff */
[----:B0-----:R-:W-:-:S07]  /*0f00*/  IMAD.U32 R5, RZ, RZ, UR5 ;  /* 0x00000005ff057e24 */ /* 0x001fce000f8e00ff */
[----:B------:R-:W-:-:S07]  /*0f10*/  LEPC R20, `(.L_x_40) ;  /* 0x000000001014794e */ /* 0x000fce0000000000 */
[----:B--2---:R-:W-:Y:S05]  /*0f20*/  CALL.ABS.NOINC R8 ;  /* 0x0000000008007343 */ /* 0x004fea0003c00000 */
.L_x_40:
[----:B------:R-:W-:Y:S05]  /*0f30*/  BSYNC.RECONVERGENT B7 ;  /* 0x0000000000077941 */ /* 0x000fea0003800200 */
.L_x_35:
[----:B------:R-:W-:Y:S01]  /*0f40*/  MOV R0, 0x18 ;  /* 0x0000001800007802 */ /* 0x000fe20000000f00 */
[----:B------:R-:W0:Y:S01]  /*0f50*/  LDCU.64 UR4, c[0x4][0x10] ;  /* 0x01000200ff0477ac */ /* 0x000e220008000a00 */
[----:B------:R-:W-:Y:S02]  /*0f60*/  CS2R R6, SRZ ;  /* 0x0000000000067805 */ /* 0x000fe4000001ff00 */
[----:B------:R2:W3:Y:S01]  /*0f70*/  LDC.64 R8, c[0x4][R0] ;  /* 0x0100000000087b82 */ /* 0x0004e20000000a00 */
[----:B0-----:R-:W-:Y:S02]  /*0f80*/  IMAD.U32 R4, RZ, RZ, UR4 ;  /* 0x00000004ff047e24 */ /* 0x001fe4000f8e00ff */
[----:B--2---:R-:W-:-:S07]  /*0f90*/  IMAD.U32 R5, RZ, RZ, UR5 ;  /* 0x00000005ff057e24 */ /* 0x004fce000f8e00ff */
[----:B------:R-:W-:-:S07]  /*0fa0*/  LEPC R20, `(.L_x_47) ;  /* 0x000000001014794e */ /* 0x000fce0000000000 */
[----:B-1-3--:R-:W-:Y:S05]  /*0fb0*/  CALL.ABS.NOINC R8 ;  /* 0x0000000008007343 */ /* 0x00afea0003c00000 */
.L_x_47:
[----:B------:R-:W-:-:S13]  /*0fc0*/  ISETP.NE.AND P6, PT, R23, RZ, PT ;  /* 0x000000ff1700720c */ /* 0x000fda0003fc5270 */
[----:B------:R-:W-:Y:S05]  /*0fd0*/  @P6 BRA `(.L_x_48) ;  /* 0xfffffff000486947 */ /* 0x000fea000383ffff */
[----:B------:R-:W-:Y:S05]  /*0fe0*/  BSYNC.RECONVERGENT B8 ;  /* 0x0000000000087941 */ /* 0x000fea0003800200 */
.L_x_15:
[----:B------:R-:W-:Y:S01]  /*0ff0*/  MOV R0, 0x18 ;  /* 0x0000001800007802 */ /* 0x000fe20000000f00 */
[----:B------:R-:W0:Y:S01]  /*1000*/  LDCU.64 UR4, c[0x4][0x10] ;  /* 0x01000200ff0477ac */ /* 0x000e220008000a00 */
[----:B------:R-:W-:Y:S02]  /*1010*/  CS2R R6, SRZ ;  /* 0x0000000000067805 */ /* 0x000fe4000001ff00 */
[----:B------:R1:W2:Y:S01]  /*1020*/  LDC.64 R2, c[0x4][R0] ;  /* 0x0100000000027b82 */ /* 0x0002a20000000a00 */
[----:B0-----:R-:W-:Y:S02]  /*1030*/  IMAD.U32 R4, RZ, RZ, UR4 ;  /* 0x00000004ff047e24 */ /* 0x001fe4000f8e00ff */
[----:B-1----:R-:W-:-:S07]  /*1040*/  IMAD.U32 R5, RZ, RZ, UR5 ;  /* 0x00000005ff057e24 */ /* 0x002fce000f8e00ff */
[----:B------:R-:W-:-:S07]  /*1050*/  LEPC R20, `(.L_x_49) ;  /* 0x000000001014794e */ /* 0x000fce0000000000 */
[----:B--2---:R-:W-:Y:S05]  /*1060*/  CALL.ABS.NOINC R2 ;  /* 0x0000000002007343 */ /* 0x004fea0003c00000 */
.L_x_49:
[----:B------:R-:W-:Y:S05]  /*1070*/  EXIT ;  /* 0x000000000000794d */ /* 0x000fea0003800000 */
.L_x_50:
        /* <DEDUP_REMOVED lines=16> */
.L_x_63:


//--------------------- .text._Z16completeWrappingPsi --------------------------
	.section	.text._Z16completeWrappingPsi,"ax",@progbits
	.align	128
        .global         _Z16completeWrappingPsi
        .type           _Z16completeWrappingPsi,@function
        .size           _Z16completeWrappingPsi,(.L_x_64 - _Z16completeWrappingPsi)
        .other          _Z16completeWrappingPsi,@"STO_CUDA_ENTRY STV_DEFAULT"
_Z16completeWrappingPsi:
.text._Z16completeWrappingPsi:
[----:B------:R-:W-:Y:S01]  /*0000*/  LDC R1, c[0x0][0x37c] ;  /* 0x0000df00ff017b82 */ /* 0x000fe20000000800 */
[----:B------:R-:W0:Y:S07]  /*0010*/  S2R R3, SR_TID.X ;  /* 0x0000000000037919 */ /* 0x000e2e0000002100 */
[----:B------:R-:W0:Y:S08]  /*0020*/  S2UR UR4, SR_CTAID.X ;  /* 0x00000000000479c3 */ /* 0x000e300000002500 */
[----:B------:R-:W0:Y:S08]  /*0030*/  LDC R0, c[0x0][0x360] ;  /* 0x0000d800ff007b82 */ /* 0x000e300000000800 */
[----:B------:R-:W1:Y:S01]  /*0040*/  LDC R12, c[0x0][0x388] ;  /* 0x0000e200ff0c7b82 */ /* 0x000e620000000800 */
[----:B0-----:R-:W-:-:S05]  /*0050*/  IMAD R0, R0, UR4, R3 ;  /* 0x0000000400007c24 */ /* 0x001fca000f8e0203 */
[----:B------:R-:W-:-:S04]  /*0060*/  IADD3 R13, PT, PT, R0, 0x1, RZ ;  /* 0x00000001000d7810 */ /* 0x000fc80007ffe0ff */
[----:B-1----:R-:W-:-:S13]  /*0070*/  ISETP.GT.AND P0, PT, R13, R12, PT ;  /* 0x0000000c0d00720c */ /* 0x002fda0003f04270 */
[----:B------:R-:W-:Y:S05]  /*0080*/  @P0 EXIT ;  /* 0x000000000000094d */ /* 0x000fea0003800000 */
[----:B------:R-:W0:Y:S01]  /*0090*/  LDCU.64 UR6, c[0x0][0x380] ;  /* 0x00007000ff0677ac */ /* 0x000e220008000a00 */
[----:B------:R-:W-:Y:S01]  /*00a0*/  SHF.R.S32.HI R0, RZ, 0x1f, R12 ;  /* 0x0000001fff007819 */ /* 0x000fe2000001140c */
[----:B------:R-:W1:Y:S01]  /*00b0*/  LDC.64 R10, c[0x0][0x380] ;  /* 0x0000e000ff0a7b82 */ /* 0x000e620000000a00 */
[C---:B------:R-:W-:Y:S01]  /*00c0*/  IADD3 R2, P0, PT, R13.reuse, R12, RZ ;  /* 0x0000000c0d027210 */ /* 0x040fe20007f1e0ff */
[----:B------:R-:W2:Y:S03]  /*00d0*/  LDCU.64 UR4, c[0x0][0x358] ;  /* 0x00006b00ff0477ac */ /* 0x000ea60008000a00 */
[----:B------:R-:W-:Y:S02]  /*00e0*/  LEA.HI.X.SX32 R3, R13, R0, 0x1, P0 ;  /* 0x000000000d037211 */ /* 0x000fe400000f0eff */
[----:B0-----:R-:W-:-:S04]  /*00f0*/  LEA R6, P0, R2, UR6, 0x1 ;  /* 0x0000000602067c11 */ /* 0x001fc8000f8008ff */
[----:B------:R-:W-:-:S05]  /*0100*/  LEA.HI.X R7, R2, UR7, R3, 0x1, P0 ;  /* 0x0000000702077c11 */ /* 0x000fca00080f0c03 */
[----:B--2---:R-:W2:Y:S01]  /*0110*/  LDG.E.U16 R15, desc[UR4][R6.64+0x4] ;  /* 0x00000404060f7981 */ /* 0x004ea2000c1e1500 */
[----:B------:R-:W-:-:S04]  /*0120*/  IADD3 R0, PT, PT, R12, 0x2, RZ ;  /* 0x000000020c007810 */ /* 0x000fc80007ffe0ff */
[----:B------:R-:W-:Y:S01]  /*0130*/  IADD3 R3, PT, PT, R13, R0, RZ ;  /* 0x000000000d037210 */ /* 0x000fe20007ffe0ff */
[----:B------:R-:W-:-:S04]  /*0140*/  IMAD R5, R0, R12, R13 ;  /* 0x0000000c00057224 */ /* 0x000fc800078e020d */
[----:B------:R-:W-:Y:S02]  /*0150*/  IMAD R3, R0, R12, R3 ;  /* 0x0000000c00037224 */ /* 0x000fe400078e0203 */
[----:B-1----:R-:W-:-:S04]  /*0160*/  IMAD.WIDE R4, R5, 0x2, R10 ;  /* 0x0000000205047825 */ /* 0x002fc800078e020a */
[----:B------:R-:W-:-:S05]  /*0170*/  IMAD.WIDE R2, R3, 0x2, R10 ;  /* 0x0000000203027825 */ /* 0x000fca00078e020a */
[----:B--2---:R-:W-:Y:S04]  /*0180*/  STG.E.U16 desc[UR4][R2.64], R15 ;  /* 0x0000000f02007986 */ /* 0x004fe8000c101504 */
[----:B------:R-:W2:Y:S01]  /*0190*/  LDG.E.U16 R5, desc[UR4][R4.64] ;  /* 0x0000000404057981 */ /* 0x000ea2000c1e1500 */
[C---:B------:R-:W-:Y:S02]  /*01a0*/  IMAD R9, R13.reuse, R0, RZ ;  /* 0x000000000d097224 */ /* 0x040fe400078e02ff */
[----:B------:R-:W-:-:S04]  /*01b0*/  IMAD.WIDE R6, R13, 0x2, R10 ;  /* 0x000000020d067825 */ /* 0x000fc800078e020a */
[----:B------:R-:W-:-:S04]  /*01c0*/  IMAD.WIDE R8, R9, 0x2, R10 ;  /* 0x0000000209087825 */ /* 0x000fc800078e020a */
[----:B------:R-:W-:Y:S01]  /*01d0*/  IMAD.WIDE R10, R12, 0x2, R8 ;  /* 0x000000020c0a7825 */ /* 0x000fe200078e0208 */
[----:B--2---:R-:W-:Y:S04]  /*01e0*/  STG.E.U16 desc[UR4][R6.64], R5 ;  /* 0x0000000506007986 */ /* 0x004fe8000c101504 */
[----:B------:R-:W2:Y:S04]  /*01f0*/  LDG.E.U16 R13, desc[UR4][R8.64+0x2] ;  /* 0x00000204080d7981 */ /* 0x000ea8000c1e1500 */
[----:B------:R-:W3:Y:S04]  /*0200*/  LDG.E.U16 R17, desc[UR4][R10.64] ;  /* 0x000000040a117981 */ /* 0x000ee8000c1e1500 */
[----:B--2---:R-:W-:Y:S04]  /*0210*/  STG.E.U16 desc[UR4][R10.64+0x2], R13 ;  /* 0x0000020d0a007986 */ /* 0x004fe8000c101504 */
[----:B---3--:R-:W-:Y:S01]  /*0220*/  STG.E.U16 desc[UR4][R8.64], R17 ;  /* 0x0000001108007986 */ /* 0x008fe2000c101504 */
[----:B------:R-:W-:Y:S05]  /*0230*/  EXIT ;  /* 0x000000000000794d */ /* 0x000fea0003800000 */
.L_x_51:
        /* <DEDUP_REMOVED lines=12> */
.L_x_64:


//--------------------- .text._Z13simulateIsingiiPsS_ii --------------------------
	.section	.text._Z13simulateIsingiiPsS_ii,"ax",@progbits
	.align	128
        .global         _Z13simulateIsingiiPsS_ii
        .type           _Z13simulateIsingiiPsS_ii,@function
        .size           _Z13simulateIsingiiPsS_ii,(.L_x_65 - _Z13simulateIsingiiPsS_ii)
        .other          _Z13simulateIsingiiPsS_ii,@"STO_CUDA_ENTRY STV_DEFAULT"
_Z13simulateIsingiiPsS_ii:
.text._Z13simulateIsingiiPsS_ii:
[----:B------:R-:W-:Y:S08]  /*0000*/  LDC R1, c[0x0][0x37c] ;  /* 0x0000df00ff017b82 */ /* 0x000ff00000000800 */
[----:B------:R-:W0:Y:S01]  /*0010*/  LDC R7, c[0x0][0x398] ;  /* 0x0000e600ff077b82 */ /* 0x000e220000000800 */
[----:B------:R-:W1:Y:S01]  /*0020*/  LDCU.64 UR6, c[0x0][0x380] ;  /* 0x00007000ff0677ac */ /* 0x000e620008000a00 */
[----:B------:R-:W2:Y:S06]  /*0030*/  LDCU.64 UR10, c[0x0][0x358] ;  /* 0x00006b00ff0a77ac */ /* 0x000eac0008000a00 */
[----:B------:R-:W3:Y:S01]  /*0040*/  S2UR UR4, SR_CTAID.X ;  /* 0x00000000000479c3 */ /* 0x000ee20000002500 */
[----:B-1----:R-:W-:Y:S01]  /*0050*/  UIADD3 UR9, UPT, UPT, UR6, 0x2, URZ ;  /* 0x0000000206097890 */ /* 0x002fe2000fffe0ff */
[----:B0-----:R-:W0:Y:S01]  /*0060*/  I2F.U32.RP R0, R7 ;  /* 0x0000000700007306 */ /* 0x001e220000209000 */
[----:B------:R-:W-:-:S07]  /*0070*/  ISETP.NE.U32.AND P2, PT, R7, RZ, PT ;  /* 0x000000ff0700720c */ /* 0x000fce0003f45070 */
[----:B0-----:R-:W0:Y:S02]  /*0080*/  MUFU.RCP R0, R0 ;  /* 0x0000000000007308 */ /* 0x001e240000001000 */
[----:B0-----:R-:W-:-:S06]  /*0090*/  VIADD R2, R0, 0xffffffe ;  /* 0x0ffffffe00027836 */ /* 0x001fcc0000000000 */
[----:B------:R0:W1:Y:S02]  /*00a0*/  F2I.FTZ.U32.TRUNC.NTZ R3, R2 ;  /* 0x0000000200037305 */ /* 0x000064000021f000 */
[----:B0-----:R-:W-:Y:S02]  /*00b0*/  IMAD.MOV.U32 R2, RZ, RZ, RZ ;  /* 0x000000ffff027224 */ /* 0x001fe400078e00ff */
[----:B-1----:R-:W-:-:S04]  /*00c0*/  IMAD.MOV R4, RZ, RZ, -R3 ;  /* 0x000000ffff047224 */ /* 0x002fc800078e0a03 */
[----:B------:R-:W-:-:S04]  /*00d0*/  IMAD R5, R4, R7, RZ ;  /* 0x0000000704057224 */ /* 0x000fc800078e02ff */
[----:B------:R-:W-:-:S06]  /*00e0*/  IMAD.HI.U32 R3, R3, R5, R2 ;  /* 0x0000000503037227 */ /* 0x000fcc00078e0002 */
[----:B---3--:R-:W-:-:S04]  /*00f0*/  IMAD.HI.U32 R5, R3, UR4, RZ ;  /* 0x0000000403057c27 */ /* 0x008fc8000f8e00ff */
[----:B------:R-:W-:Y:S02]  /*0100*/  IMAD.MOV R4, RZ, RZ, -R5 ;  /* 0x000000ffff047224 */ /* 0x000fe400078e0a05 */
[----:B------:R-:W-:Y:S02]  /*0110*/  IMAD.U32 R3, RZ, RZ, UR7 ;  /* 0x00000007ff037e24 */ /* 0x000fe4000f8e00ff */
[----:B------:R-:W-:Y:S02]  /*0120*/  IMAD R0, R7, R4, UR4 ;  /* 0x0000000407007e24 */ /* 0x000fe4000f8e0204 */
[----:B------:R-:W-:-:S03]  /*0130*/  VIADD R2, R3, 0xfffffffe ;  /* 0xfffffffe03027836 */ /* 0x000fc60000000000 */
[----:B------:R-:W-:-:S13]  /*0140*/  ISETP.GE.U32.AND P0, PT, R0, R7, PT ;  /* 0x000000070000720c */ /* 0x000fda0003f06070 */
[----:B------:R-:W-:Y:S01]  /*0150*/  @P0 IADD3 R0, PT, PT, R0, -R7, RZ ;  /* 0x8000000700000210 */ /* 0x000fe20007ffe0ff */
[----:B------:R-:W-:-:S03]  /*0160*/  @P0 VIADD R5, R5, 0x1 ;  /* 0x0000000105050836 */ /* 0x000fc60000000000 */
[----:B------:R-:W-:-:S13]  /*0170*/  ISETP.GE.U32.AND P1, PT, R0, R7, PT ;  /* 0x000000070000720c */ /* 0x000fda0003f26070 */
[----:B------:R-:W-:Y:S01]  /*0180*/  @P1 VIADD R5, R5, 0x1 ;  /* 0x0000000105051836 */ /* 0x000fe20000000000 */
[----:B------:R-:W-:Y:S02]  /*0190*/  @!P2 LOP3.LUT R5, RZ, R7, RZ, 0x33, !PT ;  /* 0x00000007ff05a212 */ /* 0x000fe400078e33ff */
[----:B------:R-:W-:Y:S02]  /*01a0*/  ISETP.GE.AND P2, PT, R3, 0x1, PT ;  /* 0x000000010300780c */ /* 0x000fe40003f46270 */
[----:B------:R-:W-:-:S05]  /*01b0*/  IADD3 R0, PT, PT, -R5, RZ, RZ ;  /* 0x000000ff05007210 */ /* 0x000fca0007ffe1ff */
[----:B------:R-:W-:Y:S02]  /*01c0*/  IMAD R7, R7, R0, UR4 ;  /* 0x0000000407077e24 */ /* 0x000fe4000f8e0200 */
[----:B------:R-:W-:Y:S02]  /*01d0*/  IMAD R0, R5, R2, RZ ;  /* 0x0000000205007224 */ /* 0x000fe400078e02ff */
[----:B------:R-:W-:Y:S02]  /*01e0*/  IMAD R4, R2, R7, RZ ;  /* 0x0000000702047224 */ /* 0x000fe400078e02ff */
[--C-:B------:R-:W-:Y:S02]  /*01f0*/  IMAD.IADD R5, R0, 0x1, R3.reuse ;  /* 0x0000000100057824 */ /* 0x100fe400078e0203 */
[----:B------:R-:W-:-:S03]  /*0200*/  IMAD.IADD R6, R4, 0x1, R3 ;  /* 0x0000000104067824 */ /* 0x000fc600078e0203 */
[----:B------:R-:W-:Y:S02]  /*0210*/  ISETP.GT.AND P1, PT, R5, UR6, PT ;  /* 0x0000000605007c0c */ /* 0x000fe4000bf24270 */
[----:B------:R-:W-:Y:S02]  /*0220*/  IADD3 R5, PT, PT, -R3, UR9, RZ ;  /* 0x0000000903057c10 */ /* 0x000fe4000fffe1ff */
[----:B------:R-:W-:Y:S02]  /*0230*/  ISETP.GT.AND P0, PT, R6, UR6, PT ;  /* 0x0000000606007c0c */ /* 0x000fe4000bf04270 */
[C---:B------:R-:W-:Y:S02]  /*0240*/  SEL R7, R5.reuse, R0, P1 ;  /* 0x0000000005077207 */ /* 0x040fe40000800000 */
[----:B------:R-:W-:-:S05]  /*0250*/  SEL R0, R5, R4, P0 ;  /* 0x0000000405007207 */ /* 0x000fca0000000000 */
[----:B------:R-:W-:Y:S01]  /*0260*/  IMAD R0, R7, UR9, R0 ;  /* 0x0000000907007c24 */ /* 0x000fe2000f8e0200 */
[----:B--2---:R-:W-:Y:S06]  /*0270*/  @!P2 BRA `(.L_x_52) ;  /* 0x000000080040a947 */ /* 0x004fec0003800000 */
[----:B------:R-:W0:Y:S01]  /*0280*/  S2R R14, SR_TID.X ;  /* 0x00000000000e7919 */ /* 0x000e220000002100 */
[----:B------:R-:W1:Y:S01]  /*0290*/  LDCU.64 UR4, c[0x0][0x388] ;  /* 0x00007100ff0477ac */ /* 0x000e620008000a00 */
[C---:B------:R-:W-:Y:S01]  /*02a0*/  LOP3.LUT R15, R3.reuse, 0x7, RZ, 0xc0, !PT ;  /* 0x00000007030f7812 */ /* 0x040fe200078ec0ff */
[C---:B------:R-:W-:Y:S01]  /*02b0*/  IMAD.SHL.U32 R7, R3.reuse, 0x2, RZ ;  /* 0x0000000203077824 */ /* 0x040fe200078e00ff */
[----:B------:R-:W-:Y:S01]  /*02c0*/  LOP3.LUT R6, R3, 0x7ffffff0, RZ, 0xc0, !PT ;  /* 0x7ffffff003067812 */ /* 0x000fe200078ec0ff */
[----:B------:R-:W2:Y:S01]  /*02d0*/  LDCU UR12, c[0x0][0x360] ;  /* 0x00006c00ff0c77ac */ /* 0x000ea20008000800 */
[----:B------:R-:W-:Y:S02]  /*02e0*/  IADD3 R4, PT, PT, R15, -0x1, RZ ;  /* 0xffffffff0f047810 */ /* 0x000fe40007ffe0ff */
[----:B------:R-:W-:Y:S01]  /*02f0*/  LOP3.LUT R16, R3, 0xf, RZ, 0xc0, !PT ;  /* 0x0000000f03107812 */ /* 0x000fe200078ec0ff */
[----:B------:R-:W-:Y:S01]  /*0300*/  IMAD.MOV R8, RZ, RZ, -R6 ;  /* 0x000000ffff087224 */ /* 0x000fe200078e0a06 */
[----:B------:R-:W-:-:S02]  /*0310*/  ISETP.GE.U32.AND P0, PT, R4, 0x3, PT ;  /* 0x000000030400780c */ /* 0x000fc40003f06070 */
[----:B------:R-:W-:Y:S01]  /*0320*/  LOP3.LUT R17, R3, 0x3, RZ, 0xc0, !PT ;  /* 0x0000000303117812 */ /* 0x000fe200078ec0ff */
[----:B-1----:R-:W-:-:S03]  /*0330*/  UIADD3 UR7, UP0, UPT, UR4, 0x10, URZ ;  /* 0x0000001004077890 */ /* 0x002fc6000ff1e0ff */
[----:B------:R-:W-:Y:S01]  /*0340*/  UMOV UR4, URZ ;  /* 0x000000ff00047c82 */ /* 0x000fe20008000000 */
[----:B--2---:R-:W-:-:S12]  /*0350*/  UIADD3.X UR8, UPT, UPT, URZ, UR5, URZ, UP0, !UPT ;  /* 0x00000005ff087290 */ /* 0x004fd800087fe4ff */
.L_x_59:
[----:B-1----:R-:W1:Y:S01]  /*0360*/  LDC R3, c[0x0][0x384] ;  /* 0x0000e100ff037b82 */ /* 0x002e620000000800 */
[----:B0---4-:R-:W-:Y:S01]  /*0370*/  VIADD R10, R14, UR4 ;  /* 0x000000040e0a7c36 */ /* 0x011fe20008000000 */
[----:B------:R-:W-:Y:S01]  /*0380*/  UIADD3 UR4, UPT, UPT, UR12, UR4, URZ ;  /* 0x000000040c047290 */ /* 0x000fe2000fffe0ff */
[----:B------:R-:W-:Y:S03]  /*0390*/  BSSY.RECONVERGENT B0, `(.L_x_53) ;  /* 0x000007d000007945 */ /* 0x000fe60003800200 */
[----:B-1----:R-:W-:Y:S02]  /*03a0*/  ISETP.GE.U32.AND P2, PT, R10, R3, PT ;  /* 0x000000030a00720c */ /* 0x002fe40003f46070 */
[----:B------:R-:W-:-:S11]  /*03b0*/  ISETP.LE.AND P1, PT, R3, UR4, PT ;  /* 0x0000000403007c0c */ /* 0x000fd6000bf23270 */
[----:B--2---:R-:W-:Y:S05]  /*03c0*/  @P2 BRA `(.L_x_54) ;  /* 0x0000000400e42947 */ /* 0x004fea0003800000 */
[----:B------:R-:W-:Y:S01]  /*03d0*/  ISETP.GE.U32.AND P2, PT, R3, 0x10, PT ;  /* 0x000000100300780c */ /* 0x000fe20003f46070 */
[----:B------:R-:W-:Y:S02]  /*03e0*/  HFMA2 R12, -RZ, RZ, 0, 0 ;  /* 0x00000000ff0c7431 */ /* 0x000fe400000001ff */
[----:B------:R-:W-:-:S10]  /*03f0*/  IMAD R9, R10, UR9, R0 ;  /* 0x000000090a097c24 */ /* 0x000fd4000f8e0200 */
[----:B------:R-:W-:Y:S05]  /*0400*/  @!P2 BRA `(.L_x_55) ;  /* 0x0000000000c0a947 */ /* 0x000fea0003800000 */
[----:B------:R-:W0:Y:S01]  /*0410*/  S2UR UR6, SR_CgaCtaId ;  /* 0x00000000000679c3 */ /* 0x000e220000008800 */
[----:B------:R-:W-:Y:S01]  /*0420*/  UMOV UR5, 0x400 ;  /* 0x0000040000057882 */ /* 0x000fe20000000000 */
[----:B------:R-:W-:Y:S02]  /*0430*/  IMAD.MOV.U32 R11, RZ, RZ, R9 ;  /* 0x000000ffff0b7224 */ /* 0x000fe400078e0009 */
[----:B------:R-:W-:Y:S01]  /*0440*/  IMAD.MOV.U32 R12, RZ, RZ, R8 ;  /* 0x000000ffff0c7224 */ /* 0x000fe200078e0008 */
[----:B0-----:R-:W-:-:S06]  /*0450*/  ULEA UR5, UR6, UR5, 0x18 ;  /* 0x0000000506057291 */ /* 0x001fcc000f8ec0ff */
[----:B------:R-:W-:-:S04]  /*0460*/  IMAD R13, R7, R10, UR5 ;  /* 0x00000005070d7e24 */ /* 0x000fc8000f8e020a */
[----:B------:R-:W-:-:S07]  /*0470*/  VIADD R13, R13, 0x10 ;  /* 0x000000100d0d7836 */ /* 0x000fce0000000000 */
.L_x_56:
[----:B------:R-:W-:Y:S01]  /*0480*/  MOV R4, UR7 ;  /* 0x0000000700047c02 */ /* 0x000fe20008000f00 */
[----:B------:R-:W-:-:S04]  /*0490*/  IMAD.U32 R5, RZ, RZ, UR8 ;  /* 0x00000008ff057e24 */ /* 0x000fc8000f8e00ff */
[----:B------:R-:W-:-:S05]  /*04a0*/  IMAD.WIDE R4, R11, 0x2, R4 ;  /* 0x000000020b047825 */ /* 0x000fca00078e0204 */
[----:B------:R-:W2:Y:S04]  /*04b0*/  LDG.E.U16 R18, desc[UR10][R4.64+-0x10] ;  /* 0xfffff00a04127981 */ /* 0x000ea8000c1e1500 */
[----:B------:R-:W3:Y:S04]  /*04c0*/  LDG.E.U16 R20, desc[UR10][R4.64+-0xe] ;  /* 0xfffff20a04147981 */ /* 0x000ee8000c1e1500 */
[----:B------:R-:W4:Y:S04]  /*04d0*/  LDG.E.U16 R22, desc[UR10][R4.64+-0xc] ;  /* 0xfffff40a04167981 */ /* 0x000f28000c1e1500 */
[----:B------:R-:W5:Y:S04]  /*04e0*/  LDG.E.U16 R24, desc[UR10][R4.64+-0xa] ;  /* 0xfffff60a04187981 */ /* 0x000f68000c1e1500 */
[----:B------:R-:W5:Y:S04]  /*04f0*/  LDG.E.U16 R26, desc[UR10][R4.64+-0x8] ;  /* 0xfffff80a041a7981 */ /* 0x000f68000c1e1500 */
[----:B------:R-:W5:Y:S04]  /*0500*/  LDG.E.U16 R28, desc[UR10][R4.64+-0x6] ;  /* 0xfffffa0a041c7981 */ /* 0x000f68000c1e1500 */
[----:B------:R-:W5:Y:S04]  /*0510*/  LDG.E.U16 R19, desc[UR10][R4.64+-0x4] ;  /* 0xfffffc0a04137981 */ /* 0x000f68000c1e1500 */
[----:B------:R-:W5:Y:S04]  /*0520*/  LDG.E.U16 R21, desc[UR10][R4.64+-0x2] ;  /* 0xfffffe0a04157981 */ /* 0x000f68000c1e1500 */
[----:B------:R-:W5:Y:S04]  /*0530*/  LDG.E.U16 R23, desc[UR10][R4.64] ;  /* 0x0000000a04177981 */ /* 0x000f68000c1e1500 */
[----:B------:R-:W5:Y:S04]  /*0540*/  LDG.E.U16 R25, desc[UR10][R4.64+0x2] ;  /* 0x0000020a04197981 */ /* 0x000f68000c1e1500 */
[----:B------:R-:W5:Y:S04]  /*0550*/  LDG.E.U16 R27, desc[UR10][R4.64+0x4] ;  /* 0x0000040a041b7981 */ /* 0x000f68000c1e1500 */
[----:B--2---:R0:W-:Y:S04]  /*0560*/  STS.U16 [R13+-0x10], R18 ;  /* 0xfffff0120d007388 */ /* 0x0041e80000000400 */
[----:B---3--:R1:W-:Y:S04]  /*0570*/  STS.U16 [R13+-0xe], R20 ;  /* 0xfffff2140d007388 */ /* 0x0083e80000000400 */
[----:B----4-:R2:W-:Y:S04]  /*0580*/  STS.U16 [R13+-0xc], R22 ;  /* 0xfffff4160d007388 */ /* 0x0105e80000000400 */
[----:B-----5:R3:W-:Y:S04]  /*0590*/  STS.U16 [R13+-0xa], R24 ;  /* 0xfffff6180d007388 */ /* 0x0207e80000000400 */
[----:B------:R4:W-:Y:S04]  /*05a0*/  STS.U16 [R13+-0x8], R26 ;  /* 0xfffff81a0d007388 */ /* 0x0009e80000000400 */
[----:B0-----:R-:W5:Y:S04]  /*05b0*/  LDG.E.U16 R18, desc[UR10][R4.64+0x6] ;  /* 0x0000060a04127981 */ /* 0x001f68000c1e1500 */
[----:B-1----:R-:W5:Y:S04]  /*05c0*/  LDG.E.U16 R20, desc[UR10][R4.64+0x8] ;  /* 0x0000080a04147981 */ /* 0x002f68000c1e1500 */
[----:B--2---:R-:W2:Y:S04]  /*05d0*/  LDG.E.U16 R22, desc[UR10][R4.64+0xa] ;  /* 0x00000a0a04167981 */ /* 0x004ea8000c1e1500 */
[----:B---3--:R-:W3:Y:S04]  /*05e0*/  LDG.E.U16 R24, desc[UR10][R4.64+0xc] ;  /* 0x00000c0a04187981 */ /* 0x008ee8000c1e1500 */
[----:B----4-:R-:W4:Y:S01]  /*05f0*/  LDG.E.U16 R26, desc[UR10][R4.64+0xe] ;  /* 0x00000e0a041a7981 */ /* 0x010f22000c1e1500 */
[----:B------:R-:W-:-:S02]  /*0600*/  VIADD R12, R12, 0x10 ;  /* 0x000000100c0c7836 */ /* 0x000fc40000000000 */
[----:B------:R-:W-:Y:S01]  /*0610*/  VIADD R11, R11, 0x10 ;  /* 0x000000100b0b7836 */ /* 0x000fe20000000000 */
[----:B------:R-:W-:Y:S02]  /*0620*/  STS.U16 [R13+-0x6], R28 ;  /* 0xfffffa1c0d007388 */ /* 0x000fe40000000400 */
[----:B------:R-:W-:Y:S02]  /*0630*/  ISETP.NE.AND P2, PT, R12, RZ, PT ;  /* 0x000000ff0c00720c */ /* 0x000fe40003f45270 */
[----:B------:R-:W-:Y:S04]  /*0640*/  STS.U16 [R13+-0x4], R19 ;  /* 0xfffffc130d007388 */ /* 0x000fe80000000400 */
[----:B------:R-:W-:Y:S04]  /*0650*/  STS.U16 [R13+-0x2], R21 ;  /* 0xfffffe150d007388 */ /* 0x000fe80000000400 */
[----:B------:R-:W-:Y:S04]  /*0660*/  STS.U16 [R13], R23 ;  /* 0x000000170d007388 */ /* 0x000fe80000000400 */
[----:B------:R-:W-:Y:S04]  /*0670*/  STS.U16 [R13+0x2], R25 ;  /* 0x000002190d007388 */ /* 0x000fe80000000400 */
[----:B------:R-:W-:Y:S04]  /*0680*/  STS.U16 [R13+0x4], R27 ;  /* 0x0000041b0d007388 */ /* 0x000fe80000000400 */
[----:B-----5:R-:W-:Y:S04]  /*0690*/  STS.U16 [R13+0x6], R18 ;  /* 0x000006120d007388 */ /* 0x020fe80000000400 */
[----:B------:R-:W-:Y:S04]  /*06a0*/  STS.U16 [R13+0x8], R20 ;  /* 0x000008140d007388 */ /* 0x000fe80000000400 */
[----:B--2---:R-:W-:Y:S04]  /*06b0*/  STS.U16 [R13+0xa], R22 ;  /* 0x00000a160d007388 */ /* 0x004fe80000000400 */
[----:B---3--:R-:W-:Y:S04]  /*06c0*/  STS.U16 [R13+0xc], R24 ;  /* 0x00000c180d007388 */ /* 0x008fe80000000400 */
[----:B----4-:R0:W-:Y:S02]  /*06d0*/  STS.U16 [R13+0xe], R26 ;  /* 0x00000e1a0d007388 */ /* 0x0101e40000000400 */
[----:B0-----:R-:W-:Y:S01]  /*06e0*/  IADD3 R13, PT, PT, R13, 0x20, RZ ;  /* 0x000000200d0d7810 */ /* 0x001fe20007ffe0ff */
[----:B------:R-:W-:Y:S06]  /*06f0*/  @P2 BRA `(.L_x_56) ;  /* 0xfffffffc00602947 */ /* 0x000fec000383ffff */
[----:B------:R-:W-:-:S07]  /*0700*/  IMAD.MOV.U32 R12, RZ, RZ, R6 ;  /* 0x000000ffff0c7224 */ /* 0x000fce00078e0006 */
.L_x_55:
[----:B------:R-:W-:-:S13]  /*0710*/  ISETP.NE.AND P2, PT, R16, RZ, PT ;  /* 0x000000ff1000720c */ /* 0x000fda0003f45270 */
[----:B------:R-:W-:Y:S05]  /*0720*/  @!P2 BRA `(.L_x_54) ;  /* 0x00000004000ca947 */ /* 0x000fea0003800000 */
[----:B------:R-:W-:Y:S01]  /*0730*/  VIADD R4, R16, 0xffffffff ;  /* 0xffffffff10047836 */ /* 0x000fe20000000000 */
[----:B------:R-:W-:-:S04]  /*0740*/  ISETP.NE.AND P3, PT, R15, RZ, PT ;  /* 0x000000ff0f00720c */ /* 0x000fc80003f65270 */
[----:B------:R-:W-:-:S13]  /*0750*/  ISETP.GE.U32.AND P2, PT, R4, 0x7, PT ;  /* 0x000000070400780c */ /* 0x000fda0003f46070 */
[----:B------:R-:W-:Y:S05]  /*0760*/  @!P2 BRA `(.L_x_57) ;  /* 0x000000000064a947 */ /* 0x000fea0003800000 */
[----:B------:R-:W0:Y:S01]  /*0770*/  LDC.64 R4, c[0x0][0x388] ;  /* 0x0000e200ff047b82 */ /* 0x000e220000000a00 */
[----:B------:R-:W-:-:S04]  /*0780*/  IMAD.IADD R11, R9, 0x1, R12 ;  /* 0x00000001090b7824 */ /* 0x000fc800078e020c */
[----:B0-----:R-:W-:-:S05]  /*0790*/  IMAD.WIDE R4, R11, 0x2, R4 ;  /* 0x000000020b047825 */ /* 0x001fca00078e0204 */
[----:B------:R-:W2:Y:S04]  /*07a0*/  LDG.E.U16 R11, desc[UR10][R4.64] ;  /* 0x0000000a040b7981 */ /* 0x000ea8000c1e1500 */
[----:B------:R-:W3:Y:S04]  /*07b0*/  LDG.E.U16 R19, desc[UR10][R4.64+0x2] ;  /* 0x0000020a04137981 */ /* 0x000ee8000c1e1500 */
[----:B------:R-:W4:Y:S04]  /*07c0*/  LDG.E.U16 R21, desc[UR10][R4.64+0x4] ;  /* 0x0000040a04157981 */ /* 0x000f28000c1e1500 */
[----:B------:R-:W5:Y:S04]  /*07d0*/  LDG.E.U16 R23, desc[UR10][R4.64+0x6] ;  /* 0x0000060a04177981 */ /* 0x000f68000c1e1500 */
[----:B------:R-:W5:Y:S04]  /*07e0*/  LDG.E.U16 R25, desc[UR10][R4.64+0x8] ;  /* 0x0000080a04197981 */ /* 0x000f68000c1e1500 */
[----:B------:R-:W5:Y:S04]  /*07f0*/  LDG.E.U16 R27, desc[UR10][R4.64+0xa] ;  /* 0x00000a0a041b7981 */ /* 0x000f68000c1e1500 */
[----:B------:R-:W5:Y:S04]  /*0800*/  LDG.E.U16 R29, desc[UR10][R4.64+0xc] ;  /* 0x00000c0a041d7981 */ /* 0x000f68000c1e1500 */
[----:B------:R-:W5:Y:S01]  /*0810*/  LDG.E.U16 R20, desc[UR10][R4.64+0xe] ;  /* 0x00000e0a04147981 */ /* 0x000f62000c1e1500 */
[----:B------:R-:W0:Y:S01]  /*0820*/  S2UR UR6, SR_CgaCtaId ;  /* 0x00000000000679c3 */ /* 0x000e220000008800 */
[----:B------:R-:W-:Y:S01]  /*0830*/  UMOV UR5, 0x400 ;  /* 0x0000040000057882 */ /* 0x000fe20000000000 */
[----:B------:R-:W-:Y:S01]  /*0840*/  IMAD R13, R10, R3, R12 ;  /* 0x000000030a0d7224 */ /* 0x000fe200078e020c */
[----:B------:R-:W-:Y:S01]  /*0850*/  IADD3 R12, PT, PT, R12, 0x8, RZ ;  /* 0x000000080c0c7810 */ /* 0x000fe20007ffe0ff */
[----:B0-----:R-:W-:-:S06]  /*0860*/  ULEA UR5, UR6, UR5, 0x18 ;  /* 0x0000000506057291 */ /* 0x001fcc000f8ec0ff */
[----:B------:R-:W-:-:S05]  /*0870*/  LEA R18, R13, UR5, 0x1 ;  /* 0x000000050d127c11 */ /* 0x000fca000f8e08ff */
[----:B--2---:R0:W-:Y:S04]  /*0880*/  STS.U16 [R18], R11 ;  /* 0x0000000b12007388 */ /* 0x0041e80000000400 */
[----:B---3--:R0:W-:Y:S04]  /*0890*/  STS.U16 [R18+0x2], R19 ;  /* 0x0000021312007388 */ /* 0x0081e80000000400 */
[----:B----4-:R0:W-:Y:S04]  /*08a0*/  STS.U16 [R18+0x4], R21 ;  /* 0x0000041512007388 */ /* 0x0101e80000000400 */
[----:B-----5:R0:W-:Y:S04]  /*08b0*/  STS.U16 [R18+0x6], R23 ;  /* 0x0000061712007388 */ /* 0x0201e80000000400 */
[----:B------:R0:W-:Y:S04]  /*08c0*/  STS.U16 [R18+0x8], R25 ;  /* 0x0000081912007388 */ /* 0x0001e80000000400 */
[----:B------:R0:W-:Y:S04]  /*08d0*/  STS.U16 [R18+0xa], R27 ;  /* 0x00000a1b12007388 */ /* 0x0001e80000000400 */
[----:B------:R0:W-:Y:S04]  /*08e0*/  STS.U16 [R18+0xc], R29 ;  /* 0x00000c1d12007388 */ /* 0x0001e80000000400 */
[----:B------:R0:W-:Y:S02]  /*08f0*/  STS.U16 [R18+0xe], R20 ;  /* 0x00000e1412007388 */ /* 0x0001e40000000400 */
.L_x_57:
[----:B------:R-:W-:Y:S05]  /*0900*/  @!P3 BRA `(.L_x_54) ;  /* 0x000000000094b947 */ /* 0x000fea0003800000 */
[----:B------:R-:W-:Y:S01]  /*0910*/  ISETP.NE.AND P2, PT, R17, RZ, PT ;  /* 0x000000ff1100720c */ /* 0x000fe20003f45270 */
[----:B------:R-:W-:-:S12]  /*0920*/  @!P0 BRA `(.L_x_58) ;  /* 0x0000000000448947 */ /* 0x000fd80003800000 */
[----:B------:R-:W1:Y:S01]  /*0930*/  LDC.64 R4, c[0x0][0x388] ;  /* 0x0000e200ff047b82 */ /* 0x000e620000000a00 */
[----:B0-----:R-:W-:-:S04]  /*0940*/  IMAD.IADD R11, R9, 0x1, R12 ;  /* 0x00000001090b7824 */ /* 0x001fc800078e020c */
[----:B-1----:R-:W-:-:S05]  /*0950*/  IMAD.WIDE R4, R11, 0x2, R4 ;  /* 0x000000020b047825 */ /* 0x002fca00078e0204 */
[----:B------:R-:W2:Y:S04]  /*0960*/  LDG.E.U16 R11, desc[UR10][R4.64] ;  /* 0x0000000a040b7981 */ /* 0x000ea8000c1e1500 */
[----:B------:R-:W3:Y:S04]  /*0970*/  LDG.E.U16 R19, desc[UR10][R4.64+0x2] ;  /* 0x0000020a04137981 */ /* 0x000ee8000c1e1500 */
[----:B------:R-:W4:Y:S04]  /*0980*/  LDG.E.U16 R21, desc[UR10][R4.64+0x4] ;  /* 0x0000040a04157981 */ /* 0x000f28000c1e1500 */
[----:B------:R-:W5:Y:S01]  /*0990*/  LDG.E.U16 R23, desc[UR10][R4.64+0x6] ;  /* 0x0000060a04177981 */ /* 0x000f62000c1e1500 */
[----:B------:R-:W0:Y:S01]  /*09a0*/  S2UR UR6, SR_CgaCtaId ;  /* 0x00000000000679c3 */ /* 0x000e220000008800 */
[----:B------:R-:W-:Y:S01]  /*09b0*/  UMOV UR5, 0x400 ;  /* 0x0000040000057882 */ /* 0x000fe20000000000 */
[----:B------:R-:W-:-:S02]  /*09c0*/  IMAD R13, R10, R3, R12 ;  /* 0x000000030a0d7224 */ /* 0x000fc400078e020c */
[----:B------:R-:W-:Y:S01]  /*09d0*/  VIADD R12, R12, 0x4 ;  /* 0x000000040c0c7836 */ /* 0x000fe20000000000 */
[----:B0-----:R-:W-:-:S06]  /*09e0*/  ULEA UR5, UR6, UR5, 0x18 ;  /* 0x0000000506057291 */ /* 0x001fcc000f8ec0ff */
[----:B------:R-:W-:-:S05]  /*09f0*/  LEA R18, R13, UR5, 0x1 ;  /* 0x000000050d127c11 */ /* 0x000fca000f8e08ff */
[----:B--2---:R1:W-:Y:S04]  /*0a00*/  STS.U16 [R18], R11 ;  /* 0x0000000b12007388 */ /* 0x0043e80000000400 */
[----:B---3--:R1:W-:Y:S04]  /*0a10*/  STS.U16 [R18+0x2], R19 ;  /* 0x0000021312007388 */ /* 0x0083e80000000400 */
[----:B----4-:R1:W-:Y:S04]  /*0a20*/  STS.U16 [R18+0x4], R21 ;  /* 0x0000041512007388 */ /* 0x0103e80000000400 */
[----:B-----5:R1:W-:Y:S02]  /*0a30*/  STS.U16 [R18+0x6], R23 ;  /* 0x0000061712007388 */ /* 0x0203e40000000400 */
.L_x_58:
[----:B------:R-:W-:Y:S05]  /*0a40*/  @!P2 BRA `(.L_x_54) ;  /* 0x000000000044a947 */ /* 0x000fea0003800000 */
[----:B------:R-:W2:Y:S01]  /*0a50*/  LDC.64 R4, c[0x0][0x388] ;  /* 0x0000e200ff047b82 */ /* 0x000ea20000000a00 */
[----:B------:R-:W-:-:S04]  /*0a60*/  IMAD.IADD R9, R9, 0x1, R12 ;  /* 0x0000000109097824 */ /* 0x000fc800078e020c */
[----:B--2---:R-:W-:-:S05]  /*0a70*/  IMAD.WIDE R4, R9, 0x2, R4 ;  /* 0x0000000209047825 */ /* 0x004fca00078e0204 */
[----:B------:R-:W2:Y:S01]  /*0a80*/  LDG.E.U16 R9, desc[UR10][R4.64] ;  /* 0x0000000a04097981 */ /* 0x000ea2000c1e1500 */
[----:B------:R-:W3:Y:S01]  /*0a90*/  S2UR UR6, SR_CgaCtaId ;  /* 0x00000000000679c3 */ /* 0x000ee20000008800 */
[----:B------:R-:W-:Y:S01]  /*0aa0*/  UMOV UR5, 0x400 ;  /* 0x0000040000057882 */ /* 0x000fe20000000000 */
[----:B------:R-:W-:Y:S01]  /*0ab0*/  IMAD R10, R10, R3, R12 ;  /* 0x000000030a0a7224 */ /* 0x000fe200078e020c */
[----:B------:R-:W-:Y:S01]  /*0ac0*/  ISETP.NE.AND P2, PT, R17, 0x1, PT ;  /* 0x000000011100780c */ /* 0x000fe20003f45270 */
[----:B---3--:R-:W-:-:S06]  /*0ad0*/  ULEA UR5, UR6, UR5, 0x18 ;  /* 0x0000000506057291 */ /* 0x008fcc000f8ec0ff */
[----:B------:R-:W-:-:S05]  /*0ae0*/  LEA R12, R10, UR5, 0x1 ;  /* 0x000000050a0c7c11 */ /* 0x000fca000f8e08ff */
[----:B--2---:R2:W-:Y:S01]  /*0af0*/  STS.U16 [R12], R9 ;  /* 0x000000090c007388 */ /* 0x0045e20000000400 */
[----:B------:R-:W-:Y:S05]  /*0b00*/  @!P2 BRA `(.L_x_54) ;  /* 0x000000000014a947 */ /* 0x000fea0003800000 */
[----:B------:R-:W-:Y:S01]  /*0b10*/  ISETP.NE.AND P2, PT, R17, 0x2, PT ;  /* 0x000000021100780c */ /* 0x000fe20003f45270 */
[----:B--2---:R-:W2:-:S12]  /*0b20*/  LDG.E.U16 R9, desc[UR10][R4.64+0x2] ;  /* 0x0000020a04097981 */ /* 0x004e98000c1e1500 */
[----:B------:R-:W3:Y:S04]  /*0b30*/  @P2 LDG.E.U16 R10, desc[UR10][R4.64+0x4] ;  /* 0x0000040a040a2981 */ /* 0x000ee8000c1e1500 */
[----:B--2---:R4:W-:Y:S04]  /*0b40*/  STS.U16 [R12+0x2], R9 ;  /* 0x000002090c007388 */ /* 0x0049e80000000400 */
[----:B---3--:R4:W-:Y:S02]  /*0b50*/  @P2 STS.U16 [R12+0x4], R10 ;  /* 0x0000040a0c002388 */ /* 0x0089e40000000400 */
.L_x_54:
[----:B------:R-:W-:Y:S05]  /*0b60*/  BSYNC.RECONVERGENT B0 ;  /* 0x0000000000007941 */ /* 0x000fea0003800200 */
.L_x_53:
[----:B------:R-:W-:Y:S05]  /*0b70*/  @!P1 BRA `(.L_x_59) ;  /* 0xfffffff400f89947 */ /* 0x000fea000383ffff */
.L_x_52:
[----:B------:R-:W3:Y:S01]  /*0b80*/  LDCU UR13, c[0x0][0x360] ;  /* 0x00006c00ff0d77ac */ /* 0x000ee20008000800 */
[----:B------:R-:W-:Y:S06]  /*0b90*/  BAR.SYNC.DEFER_BLOCKING 0x0 ;  /* 0x0000000000007b1d */ /* 0x000fec0000010000 */
[----:B------:R-:W3:Y:S02]  /*0ba0*/  LDCU UR5, c[0x0][0x39c] ;  /* 0x00007380ff0577ac */ /* 0x000ee40008000800 */
[----:B---3--:R-:W-:-:S06]  /*0bb0*/  UIMAD UR5, UR13, UR5, URZ ;  /* 0x000000050d0572a4 */ /* 0x008fcc000f8e02ff */
[----:B------:R-:W-:-:S13]  /*0bc0*/  ISETP.NE.AND P0, PT, RZ, UR5, PT ;  /* 0x00000005ff007c0c */ /* 0x000fda000bf05270 */
[----:B------:R-:W-:Y:S05]  /*0bd0*/  @!P0 EXIT ;  /* 0x000000000000894d */ /* 0x000fea0003800000 */
[----:B------:R-:W-:Y:S01]  /*0be0*/  IABS R6, R2 ;  /* 0x0000000200067213 */ /* 0x000fe20000000000 */
[----:B------:R-:W3:Y:S01]  /*0bf0*/  LDC R13, c[0x0][0x380] ;  /* 0x0000e000ff0d7b82 */ /* 0x000ee20000000800 */
[----:B------:R-:W0:Y:S01]  /*0c00*/  S2R R7, SR_TID.X ;  /* 0x0000000000077919 */ /* 0x000e220000002100 */
[----:B------:R-:W-:Y:S01]  /*0c10*/  UMOV UR4, 0x400 ;  /* 0x0000040000047882 */ /* 0x000fe20000000000 */
[----:B------:R-:W5:Y:S01]  /*0c20*/  I2F.RP R8, R6 ;  /* 0x0000000600087306 */ /* 0x000f620000209400 */
[----:B------:R-:W0:Y:S04]  /*0c30*/  LDCU UR7, c[0x0][0x384] ;  /* 0x00007080ff0777ac */ /* 0x000e280008000800 */
[----:B------:R-:W1:Y:S08]  /*0c40*/  S2UR UR6, SR_CgaCtaId ;  /* 0x00000000000679c3 */ /* 0x000e700000008800 */
[----:B------:R-:W2:Y:S01]  /*0c50*/  LDC.64 R4, c[0x0][0x390] ;  /* 0x0000e400ff047b82 */ /* 0x000ea20000000a00 */
[----:B-----5:R-:W4:Y:S01]  /*0c60*/  MUFU.RCP R8, R8 ;  /* 0x0000000800087308 */ /* 0x020f220000001000 */
[----:B---3--:R-:W-:Y:S01]  /*0c70*/  IADD3 R0, PT, PT, R0, 0x3, R13 ;  /* 0x0000000300007810 */ /* 0x008fe20007ffe00d */
[----:B-1----:R-:W-:Y:S01]  /*0c80*/  ULEA UR6, UR6, UR4, 0x18 ;  /* 0x0000000406067291 */ /* 0x002fe2000f8ec0ff */
[----:B----4-:R-:W-:Y:S01]  /*0c90*/  IADD3 R10, PT, PT, R8, 0xffffffe, RZ ;  /* 0x0ffffffe080a7810 */ /* 0x010fe20007ffe0ff */
[----:B------:R-:W-:Y:S01]  /*0ca0*/  VIADD R8, R3, 0xffffffff ;  /* 0xffffffff03087836 */ /* 0x000fe20000000000 */
[----:B------:R-:W-:-:S03]  /*0cb0*/  UMOV UR4, URZ ;  /* 0x000000ff00047c82 */ /* 0x000fc60008000000 */
[----:B0-----:R0:W2:Y:S01]  /*0cc0*/  F2I.FTZ.U32.TRUNC.NTZ R11, R10 ;  /* 0x0000000a000b7305 */ /* 0x0010a2000021f000 */
[----:B------:R-:W-:Y:S02]  /*0cd0*/  IMAD R3, R8, R3, -0x2 ;  /* 0xfffffffe08037424 */ /* 0x000fe400078e0203 */
[----:B0-----:R-:W-:Y:S02]  /*0ce0*/  IMAD.MOV.U32 R10, RZ, RZ, RZ ;  /* 0x000000ffff0a7224 */ /* 0x001fe400078e00ff */
[----:B--2---:R-:W-:-:S04]  /*0cf0*/  IMAD.MOV R9, RZ, RZ, -R11 ;  /* 0x000000ffff097224 */ /* 0x004fc800078e0a0b */
[----:B------:R-:W-:-:S04]  /*0d00*/  IMAD R9, R9, R6, RZ ;  /* 0x0000000609097224 */ /* 0x000fc800078e02ff */
[----:B------:R-:W-:Y:S01]  /*0d10*/  IMAD.HI.U32 R9, R11, R9, R10 ;  /* 0x000000090b097227 */ /* 0x000fe200078e000a */
[----:B------:R-:W-:-:S07]  /*0d20*/  IADD3 R10, PT, PT, -R2, UR9, RZ ;  /* 0x00000009020a7c10 */ /* 0x000fce000fffe1ff */
.L_x_60:
[----:B0-----:R-:W-:Y:S02]  /*0d30*/  IADD3 R11, PT, PT, R7, UR4, RZ ;  /* 0x00000004070b7c10 */ /* 0x001fe4000fffe0ff */
[----:B------:R-:W-:Y:S02]  /*0d40*/  IABS R12, R2 ;  /* 0x00000002000c7213 */ /* 0x000fe40000000000 */
[----:B------:R-:W-:-:S03]  /*0d50*/  IABS R13, R11 ;  /* 0x0000000b000d7213 */ /* 0x000fc60000000000 */
[----:B------:R-:W-:Y:S02]  /*0d60*/  IMAD.MOV R14, RZ, RZ, -R12 ;  /* 0x000000ffff0e7224 */ /* 0x000fe400078e0a0c */
[----:B------:R-:W-:-:S04]  /*0d70*/  IMAD.HI.U32 R12, R9, R13, RZ ;  /* 0x0000000d090c7227 */ /* 0x000fc800078e00ff */
[----:B------:R-:W-:Y:S01]  /*0d80*/  IMAD R13, R12, R14, R13 ;  /* 0x0000000e0c0d7224 */ /* 0x000fe200078e020d */
[----:B------:R-:W-:-:S04]  /*0d90*/  IABS R14, R2 ;  /* 0x00000002000e7213 */ /* 0x000fc80000000000 */
[----:B------:R-:W-:-:S13]  /*0da0*/  ISETP.GT.U32.AND P1, PT, R6, R13, PT ;  /* 0x0000000d0600720c */ /* 0x000fda0003f24070 */
[----:B------:R-:W-:Y:S02]  /*0db0*/  @!P1 IMAD.IADD R13, R13, 0x1, -R14 ;  /* 0x000000010d0d9824 */ /* 0x000fe400078e0a0e */
[----:B------:R-:W-:Y:S01]  /*0dc0*/  @!P1 VIADD R12, R12, 0x1 ;  /* 0x000000010c0c9836 */ /* 0x000fe20000000000 */
[----:B------:R-:W-:Y:S02]  /*0dd0*/  ISETP.NE.AND P1, PT, R2, RZ, PT ;  /* 0x000000ff0200720c */ /* 0x000fe40003f25270 */
[----:B------:R-:W-:Y:S02]  /*0de0*/  ISETP.GE.U32.AND P0, PT, R13, R6, PT ;  /* 0x000000060d00720c */ /* 0x000fe40003f06070 */
[----:B------:R-:W-:-:S04]  /*0df0*/  LOP3.LUT R13, R11, R2, RZ, 0x3c, !PT ;  /* 0x000000020b0d7212 */ /* 0x000fc800078e3cff */
[----:B------:R-:W-:-:S07]  /*0e00*/  ISETP.GE.AND P2, PT, R13, RZ, PT ;  /* 0x000000ff0d00720c */ /* 0x000fce0003f46270 */
[----:B------:R-:W-:-:S05]  /*0e10*/  @P0 IADD3 R12, PT, PT, R12, 0x1, RZ ;  /* 0x000000010c0c0810 */ /* 0x000fca0007ffe0ff */
[----:B------:R-:W-:Y:S01]  /*0e20*/  IMAD.MOV.U32 R18, RZ, RZ, R12 ;  /* 0x000000ffff127224 */ /* 0x000fe200078e000c */
[----:B------:R-:W-:-:S03]  /*0e30*/  IADD3.X R12, PT, PT, R11, UR7, RZ, PT, !PT ;  /* 0x000000070b0c7c10 */ /* 0x000fc6000bffe4ff */
[----:B------:R-:W-:Y:S01]  /*0e40*/  @!P2 IMAD.MOV R18, RZ, RZ, -R18 ;  /* 0x000000ffff12a224 */ /* 0x000fe200078e0a12 */
[----:B------:R-:W-:-:S04]  /*0e50*/  @!P1 LOP3.LUT R18, RZ, R2, RZ, 0x33, !PT ;  /* 0x00000002ff129212 */ /* 0x000fc800078e33ff */
[----:B------:R-:W-:-:S04]  /*0e60*/  LEA R14, R18, R12, 0x1 ;  /* 0x0000000c120e7211 */ /* 0x000fc800078e08ff */
[----:B------:R-:W-:-:S13]  /*0e70*/  ISETP.GT.AND P0, PT, R14, R3, PT ;  /* 0x000000030e00720c */ /* 0x000fda0003f04270 */
[----:B------:R-:W-:Y:S05]  /*0e80*/  @P0 EXIT ;  /* 0x000000000000094d */ /* 0x000fea0003800000 */
[----:B------:R-:W-:Y:S01]  /*0e90*/  IMAD R12, R18, 0x2, R11 ;  /* 0x00000002120c7824 */ /* 0x000fe200078e020b */
[----:B------:R-:W-:Y:S01]  /*0ea0*/  LEA R15, R14, UR6, 0x1 ;  /* 0x000000060e0f7c11 */ /* 0x000fe2000f8e08ff */
[----:B------:R-:W-:Y:S01]  /*0eb0*/  UIADD3 UR4, UPT, UPT, UR13, UR4, URZ ;  /* 0x000000040d047290 */ /* 0x000fe2000fffe0ff */
[----:B------:R-:W-:Y:S02]  /*0ec0*/  IADD3 R11, PT, PT, R0, R11, RZ ;  /* 0x0000000b000b7210 */ /* 0x000fe40007ffe0ff */
[----:B------:R-:W-:Y:S01]  /*0ed0*/  LEA R14, R12, UR6, 0x1 ;  /* 0x000000060c0e7c11 */ /* 0x000fe2000f8e08ff */
[----:B------:R-:W-:Y:S01]  /*0ee0*/  IMAD R16, R8, 0x2, R15 ;  /* 0x0000000208107824 */ /* 0x000fe200078e020f */
[----:B------:R-:W-:Y:S01]  /*0ef0*/  LDS.U16 R12, [R15+-0x2] ;  /* 0xfffffe000f0c7984 */ /* 0x000fe20000000400 */
[----:B------:R-:W-:Y:S01]  /*0f00*/  IMAD R11, R10, R18, R11 ;  /* 0x000000120a0b7224 */ /* 0x000fe200078e020b */
[----:B------:R-:W-:Y:S02]  /*0f10*/  UISETP.GE.U32.AND UP0, UPT, UR4, UR5, UPT ;  /* 0x000000050400728c */ /* 0x000fe4000bf06070 */
[----:B------:R-:W-:Y:S04]  /*0f20*/  LDS.U16 R13, [R15+0x2] ;  /* 0x000002000f0d7984 */ /* 0x000fe80000000400 */
[----:B------:R-:W0:Y:S04]  /*0f30*/  LDS.U16 R14, [R14+0x2] ;  /* 0x000002000e0e7984 */ /* 0x000e280000000400 */
[----:B------:R-:W-:Y:S04]  /*0f40*/  LDS.U16 R17, [R15] ;  /* 0x000000000f117984 */ /* 0x000fe80000000400 */
[----:B------:R-:W1:Y:S01]  /*0f50*/  LDS.U16 R16, [R16+0x2] ;  /* 0x0000020010107984 */ /* 0x000e620000000400 */
[----:B0-----:R-:W-:-:S04]  /*0f60*/  IADD3 R12, PT, PT, R14, R13, R12 ;  /* 0x0000000d0e0c7210 */ /* 0x001fc80007ffe00c */
[----:B-1----:R-:W-:Y:S01]  /*0f70*/  IADD3 R12, PT, PT, R17, R12, R16 ;  /* 0x0000000c110c7210 */ /* 0x002fe20007ffe010 */
[----:B------:R-:W-:-:S03]  /*0f80*/  IMAD.MOV.U32 R17, RZ, RZ, 0xffff ;  /* 0x0000ffffff117424 */ /* 0x000fc600078e00ff */
[----:B------:R-:W-:-:S04]  /*0f90*/  PRMT R12, R12, 0x9910, RZ ;  /* 0x000099100c0c7816 */ /* 0x000fc800000000ff */
[----:B------:R-:W-:Y:S01]  /*0fa0*/  ISETP.GE.AND P0, PT, R12, 0x1, PT ;  /* 0x000000010c00780c */ /* 0x000fe20003f06270 */
[----:B------:R-:W-:-:S03]  /*0fb0*/  IMAD.WIDE R12, R11, 0x2, R4 ;  /* 0x000000020b0c7825 */ /* 0x000fc600078e0204 */
[----:B------:R-:W-:-:S05]  /*0fc0*/  SEL R11, R17, 0x1, !P0 ;  /* 0x00000001110b7807 */ /* 0x000fca0004000000 */
[----:B------:R0:W-:Y:S01]  /*0fd0*/  STG.E.U16 desc[UR10][R12.64], R11 ;  /* 0x0000000b0c007986 */ /* 0x0001e2000c10150a */
[----:B------:R-:W-:Y:S05]  /*0fe0*/  BRA.U !UP0, `(.L_x_60) ;  /* 0xfffffffd08507547 */ /* 0x000fea000b83ffff */
[----:B------:R-:W-:Y:S05]  /*0ff0*/  EXIT ;  /* 0x000000000000794d */ /* 0x000fea0003800000 */
.L_x_61:
        /* <DEDUP_REMOVED lines=16> */
.L_x_65:


//--------------------- .nv.global.init           --------------------------
	.section	.nv.global.init,"aw",@progbits
.nv.global.init:
	.type		$str$2,@object
	.size		$str$2,($str - $str$2)
$str$2:
        /*0000*/ 	.byte	0x0a, 0x00
	.type		$str,@object
	.size		$str,($str$1 - $str)
$str:
        /*0002*/ 	.byte	0x25, 0x68, 0x64, 0x20, 0x00
	.type		$str$1,@object
	.size		$str$1,(.L_1 - $str$1)
$str$1:
        /*0007*/ 	.byte	0x20, 0x25, 0x68, 0x64, 0x20, 0x00
.L_1:


//--------------------- .nv.shared._Z17detectStableStatePsS_i --------------------------
	.section	.nv.shared._Z17detectStableStatePsS_i,"aw",@nobits
	.sectionflags	@""
	.align	4
.nv.shared._Z17detectStableStatePsS_i:
	.zero		1152


//--------------------- .nv.shared.reserved.0     --------------------------
	.section	.nv.shared.reserved.0,"aw",@nobits
	.weak		__nv_reservedSMEM_offset_0_alias
	.size		__nv_reservedSMEM_offset_0_alias, 0, 64
	.other		__nv_reservedSMEM_offset_0_alias,@"STO_CUDA_RESERVED_SHARED STV_DEFAULT"
__nv_reservedSMEM_offset_0_alias:
	.zero		0
	.zero		64


//--------------------- .nv.shared._Z13simulateIsingiiPsS_ii --------------------------
	.section	.nv.shared._Z13simulateIsingiiPsS_ii,"aw",@nobits
	.sectionflags	@""
	.align	2
.nv.shared._Z13simulateIsingiiPsS_ii:
	.zero		11392


//--------------------- .nv.constant0._Z17detectStableStatePsS_i --------------------------
	.section	.nv.constant0._Z17detectStableStatePsS_i,"a",@progbits
	.sectionflags	@""
	.align	4
.nv.constant0._Z17detectStableStatePsS_i:
	.zero		916


//--------------------- .nv.constant0._Z11debugPrintsPsi --------------------------
	.section	.nv.constant0._Z11debugPrintsPsi,"a",@progbits
	.sectionflags	@""
	.align	4
.nv.constant0._Z11debugPrintsPsi:
	.zero		908


//--------------------- .nv.constant0._Z16completeWrappingPsi --------------------------
	.section	.nv.constant0._Z16completeWrappingPsi,"a",@progbits
	.sectionflags	@""
	.align	4
.nv.constant0._Z16completeWrappingPsi:
	.zero		908


//--------------------- .nv.constant0._Z13simulateIsingiiPsS_ii --------------------------
	.section	.nv.constant0._Z13simulateIsingiiPsS_ii,"a",@progbits
	.sectionflags	@""
	.align	4
.nv.constant0._Z13simulateIsingiiPsS_ii:
	.zero		928


//--------------------- SYMBOLS --------------------------

	.type		.nv.reservedSmem.offset0,@object
	.size		.nv.reservedSmem.offset0,0x4
	.type		.nv.reservedSmem.cap,@object
	.size		.nv.reservedSmem.cap,0x4
	.type		vprintf,@function
